	.headerflags	@"EF_CUDA_TEXMODE_UNIFIED EF_CUDA_64BIT_ADDRESS EF_CUDA_ACCELERATORS EF_CUDA_SM90 EF_CUDA_VIRTUAL_SM(EF_CUDA_SM90)"
	.elftype	@"ET_EXEC"


//--------------------- .nv.info                  --------------------------
	.section	.nv.info,"",@"SHT_CUDA_INFO"
	.align	4


	//----- nvinfo : EIATTR_REGCOUNT
	.align		4
        /*0000*/ 	.byte	0x04, 0x2f
        /*0002*/ 	.short	(.L_2 - .L_1)
	.align		4
.L_1:
        /*0004*/ 	.word	index@(triton_)
        /*0008*/ 	.word	0x00000028


	//----- nvinfo : EIATTR_MIN_STACK_SIZE
	.align		4
.L_2:
        /*000c*/ 	.byte	0x04, 0x12
        /*000e*/ 	.short	(.L_4 - .L_3)
	.align		4
.L_3:
        /*0010*/ 	.word	index@(triton_)
        /*0014*/ 	.word	0x00000000


	//----- nvinfo : EIATTR_FRAME_SIZE
	.align		4
.L_4:
        /*0018*/ 	.byte	0x04, 0x11
        /*001a*/ 	.short	(.L_6 - .L_5)
	.align		4
.L_5:
        /*001c*/ 	.word	index@(triton_)
        /*0020*/ 	.word	0x00000000


	//----- nvinfo : EIATTR_MIN_STACK_SIZE
	.align		4
.L_6:
        /*0024*/ 	.byte	0x04, 0x12
        /*0026*/ 	.short	(.L_8 - .L_7)
	.align		4
.L_7:
        /*0028*/ 	.word	index@(triton_)
        /*002c*/ 	.word	0x00000000
.L_8:


//--------------------- .nv.info.triton_          --------------------------
	.section	.nv.info.triton_,"",@"SHT_CUDA_INFO"
	.sectionflags	@""
	.align	4


	//----- nvinfo : EIATTR_CUDA_API_VERSION
	.align		4
        /*0000*/ 	.byte	0x04, 0x37
        /*0002*/ 	.short	(.L_10 - .L_9)
.L_9:
        /*0004*/ 	.word	0x0000007c


	//----- nvinfo : EIATTR_KPARAM_INFO
	.align		4
.L_10:
        /*0008*/ 	.byte	0x04, 0x17
        /*000a*/ 	.short	(.L_12 - .L_11)
.L_11:
        /*000c*/ 	.word	0x00000000
        /*0010*/ 	.short	0x0009
        /*0012*/ 	.short	0x0044
        /*0014*/ 	.byte	0x00, 0xf0, 0x11, 0x00


	//----- nvinfo : EIATTR_KPARAM_INFO
	.align		4
.L_12:
        /*0018*/ 	.byte	0x04, 0x17
        /*001a*/ 	.short	(.L_14 - .L_13)
.L_13:
        /*001c*/ 	.word	0x00000000
        /*0020*/ 	.short	0x0008
        /*0022*/ 	.short	0x0040
        /*0024*/ 	.byte	0x00, 0xf0, 0x11, 0x00


	//----- nvinfo : EIATTR_KPARAM_INFO
	.align		4
.L_14:
        /*0028*/ 	.byte	0x04, 0x17
        /*002a*/ 	.short	(.L_16 - .L_15)
.L_15:
        /*002c*/ 	.word	0x00000000
        /*0030*/ 	.short	0x0007
        /*0032*/ 	.short	0x0038
        /*0034*/ 	.byte	0x00, 0xf0, 0x21, 0x00


	//----- nvinfo : EIATTR_KPARAM_INFO
	.align		4
.L_16:
        /*0038*/ 	.byte	0x04, 0x17
        /*003a*/ 	.short	(.L_18 - .L_17)
.L_17:
        /*003c*/ 	.word	0x00000000
        /*0040*/ 	.short	0x0006
        /*0042*/ 	.short	0x0030
        /*0044*/ 	.byte	0x00, 0xf0, 0x21, 0x00


	//----- nvinfo : EIATTR_KPARAM_INFO
	.align		4
.L_18:
        /*0048*/ 	.byte	0x04, 0x17
        /*004a*/ 	.short	(.L_20 - .L_19)
.L_19:
        /*004c*/ 	.word	0x00000000
        /*0050*/ 	.short	0x0005
        /*0052*/ 	.short	0x0028
        /*0054*/ 	.byte	0x00, 0xf0, 0x21, 0x00


	//----- nvinfo : EIATTR_KPARAM_INFO
	.align		4
.L_20:
        /*0058*/ 	.byte	0x04, 0x17
        /*005a*/ 	.short	(.L_22 - .L_21)
.L_21:
        /*005c*/ 	.word	0x00000000
        /*0060*/ 	.short	0x0004
        /*0062*/ 	.short	0x0020
        /*0064*/ 	.byte	0x00, 0xf0, 0x21, 0x00


	//----- nvinfo : EIATTR_KPARAM_INFO
	.align		4
.L_22:
        /*0068*/ 	.byte	0x04, 0x17
        /*006a*/ 	.short	(.L_24 - .L_23)
.L_23:
        /*006c*/ 	.word	0x00000000
        /*0070*/ 	.short	0x0003
        /*0072*/ 	.short	0x0018
        /*0074*/ 	.byte	0x00, 0xf0, 0x21, 0x00


	//----- nvinfo : EIATTR_KPARAM_INFO
	.align		4
.L_24:
        /*0078*/ 	.byte	0x04, 0x17
        /*007a*/ 	.short	(.L_26 - .L_25)
.L_25:
        /*007c*/ 	.word	0x00000000
        /*0080*/ 	.short	0x0002
        /*0082*/ 	.short	0x0010
        /*0084*/ 	.byte	0x00, 0xf0, 0x21, 0x00


	//----- nvinfo : EIATTR_KPARAM_INFO
	.align		4
.L_26:
        /*0088*/ 	.byte	0x04, 0x17
        /*008a*/ 	.short	(.L_28 - .L_27)
.L_27:
        /*008c*/ 	.word	0x00000000
        /*0090*/ 	.short	0x0001
        /*0092*/ 	.short	0x0008
        /*0094*/ 	.byte	0x00, 0xf0, 0x21, 0x00


	//----- nvinfo : EIATTR_KPARAM_INFO
	.align		4
.L_28:
        /*0098*/ 	.byte	0x04, 0x17
        /*009a*/ 	.short	(.L_30 - .L_29)
.L_29:
        /*009c*/ 	.word	0x00000000
        /*00a0*/ 	.short	0x0000
        /*00a2*/ 	.short	0x0000
        /*00a4*/ 	.byte	0x00, 0xf0, 0x21, 0x00


	//----- nvinfo : EIATTR_SPARSE_MMA_MASK
	.align		4
.L_30:
        /*00a8*/ 	.byte	0x03, 0x50
        /*00aa*/ 	.short	0x0000


	//----- nvinfo : EIATTR_MAXREG_COUNT
	.align		4
        /*00ac*/ 	.byte	0x03, 0x1b
        /*00ae*/ 	.short	0x00ff


	//----- nvinfo : EIATTR_COOP_GROUP_MASK_REGIDS
	.align		4
        /*00b0*/ 	.byte	0x04, 0x29
        /*00b2*/ 	.short	(.L_32 - .L_31)


	//   ....[0]....
.L_31:
        /*00b4*/ 	.word	0xffffffff


	//   ....[1]....
        /*00b8*/ 	.word	0xffffffff


	//   ....[2]....
        /*00bc*/ 	.word	0xffffffff


	//   ....[3]....
        /*00c0*/ 	.word	0xffffffff


	//   ....[4]....
        /*00c4*/ 	.word	0xffffffff


	//   ....[5]....
        /*00c8*/ 	.word	0xffffffff


	//   ....[6]....
        /*00cc*/ 	.word	0xffffffff


	//   ....[7]....
        /*00d0*/ 	.word	0xffffffff


	//   ....[8]....
        /*00d4*/ 	.word	0xffffffff


	//   ....[9]....
        /*00d8*/ 	.word	0xffffffff


	//   ....[10]....
        /*00dc*/ 	.word	0xffffffff


	//   ....[11]....
        /*00e0*/ 	.word	0xffffffff


	//   ....[12]....
        /*00e4*/ 	.word	0xffffffff


	//   ....[13]....
        /*00e8*/ 	.word	0xffffffff


	//   ....[14]....
        /*00ec*/ 	.word	0xffffffff


	//   ....[15]....
        /*00f0*/ 	.word	0xffffffff


	//   ....[16]....
        /*00f4*/ 	.word	0xffffffff


	//   ....[17]....
        /*00f8*/ 	.word	0xffffffff


	//   ....[18]....
        /*00fc*/ 	.word	0xffffffff


	//----- nvinfo : EIATTR_COOP_GROUP_INSTR_OFFSETS
	.align		4
.L_32:
        /*0100*/ 	.byte	0x04, 0x28
        /*0102*/ 	.short	(.L_34 - .L_33)


	//   ....[0]....
.L_33:
        /*0104*/ 	.word	0x00001360


	//   ....[1]....
        /*0108*/ 	.word	0x000013b0


	//   ....[2]....
        /*010c*/ 	.word	0x000014c0


	//   ....[3]....
        /*0110*/ 	.word	0x00001510


	//   ....[4]....
        /*0114*/ 	.word	0x000015e0


	//   ....[5]....
        /*0118*/ 	.word	0x00001630


	//   ....[6]....
        /*011c*/ 	.word	0x00001710


	//   ....[7]....
        /*0120*/ 	.word	0x00001760


	//   ....[8]....
        /*0124*/ 	.word	0x00001870


	//   ....[9]....
        /*0128*/ 	.word	0x000018b0


	//   ....[10]....
        /*012c*/ 	.word	0x00001a30


	//   ....[11]....
        /*0130*/ 	.word	0x00001a40


	//   ....[12]....
        /*0134*/ 	.word	0x00001a50


	//   ....[13]....
        /*0138*/ 	.word	0x00001a90


	//   ....[14]....
        /*013c*/ 	.word	0x00001bf0


	//   ....[15]....
        /*0140*/ 	.word	0x00001c30


	//   ....[16]....
        /*0144*/ 	.word	0x00001c50


	//   ....[17]....
        /*0148*/ 	.word	0x00001d20


	//   ....[18]....
        /*014c*/ 	.word	0x00001d80


	//----- nvinfo : EIATTR_EXIT_INSTR_OFFSETS
	.align		4
.L_34:
        /*0150*/ 	.byte	0x04, 0x1c
        /*0152*/ 	.short	(.L_36 - .L_35)


	//   ....[0]....
.L_35:
        /*0154*/ 	.word	0x00002450


	//----- nvinfo : EIATTR_MAX_THREADS
	.align		4
.L_36:
        /*0158*/ 	.byte	0x04, 0x05
        /*015a*/ 	.short	(.L_38 - .L_37)
.L_37:
        /*015c*/ 	.word	0x00000100
        /*0160*/ 	.word	0x00000001
        /*0164*/ 	.word	0x00000001


	//----- nvinfo : EIATTR_CBANK_PARAM_SIZE
	.align		4
.L_38:
        /*0168*/ 	.byte	0x03, 0x19
        /*016a*/ 	.short	0x0048


	//----- nvinfo : EIATTR_PARAM_CBANK
	.align		4
        /*016c*/ 	.byte	0x04, 0x0a
        /*016e*/ 	.short	(.L_40 - .L_39)
	.align		4
.L_39:
        /*0170*/ 	.word	index@(.nv.constant0.triton_)
        /*0174*/ 	.short	0x0210
        /*0176*/ 	.short	0x0048


	//----- nvinfo : EIATTR_SW_WAR
	.align		4
.L_40:
        /*0178*/ 	.byte	0x04, 0x36
        /*017a*/ 	.short	(.L_42 - .L_41)
.L_41:
        /*017c*/ 	.word	0x00000008
.L_42:


//--------------------- .nv.callgraph             --------------------------
	.section	.nv.callgraph,"",@"SHT_CUDA_CALLGRAPH"
	.align	4
	.sectionentsize	8
	.align		4
        /*0000*/ 	.word	0x00000000
	.align		4
        /*0004*/ 	.word	0xffffffff
	.align		4
        /*0008*/ 	.word	0x00000000
	.align		4
        /*000c*/ 	.word	0xfffffffe
	.align		4
        /*0010*/ 	.word	0x00000000
	.align		4
        /*0014*/ 	.word	0xfffffffd
	.align		4
        /*0018*/ 	.word	0x00000000
	.align		4
        /*001c*/ 	.word	0xfffffffc


//--------------------- .nv.constant4             --------------------------
	.section	.nv.constant4,"a",@progbits
	.align	8
	.align		8
.nv.constant4:
        /*0000*/ 	.dword	_$_str


//--------------------- .text.triton_             --------------------------
	.section	.text.triton_,"ax",@progbits
	.sectionflags	@"SHF_BARRIERS=1"
	.align	128
        .global         triton_
        .type           triton_,@function
        .size           triton_,(.L_x_2 - triton_)
        .other          triton_,@"STO_CUDA_ENTRY STV_DEFAULT"
triton_:
.text.triton_:
[----:B------:R-:W0:Y:S01]  /*0000*/  LDC R1, c[0x0][0x28] ;  /* 0x00000a00ff017b82 */ /* 0x000e220000000800 */
[----:B------:R-:W1:Y:S07]  /*0010*/  S2R R0, SR_TID.X ;  /* 0x0000000000007919 */ /* 0x000e6e0000002100 */
[----:B------:R-:W2:Y:S01]  /*0020*/  LDC.64 R16, c[0x0][0x210] ;  /* 0x00008400ff107b82 */ /* 0x000ea20000000a00 */
[----:B------:R-:W-:Y:S01]  /*0030*/  ULDC.64 UR4, c[0x0][0x228] ;  /* 0x00008a0000047ab9 */ /* 0x000fe20000000a00 */
[----:B------:R-:W-:Y:S01]  /*0040*/  ULDC.64 UR6, c[0x0][0x220] ;  /* 0x0000880000067ab9 */ /* 0x000fe20000000a00 */
[----:B------:R-:W3:Y:S01]  /*0050*/  S2R R7, SR_CTAID.X ;  /* 0x0000000000077919 */ /* 0x000ee20000002500 */
[----:B------:R-:W-:-:S04]  /*0060*/  ULDC UR8, c[0x0][0x250] ;  /* 0x0000940000087ab9 */ /* 0x000fc80000000800 */
[----:B------:R-:W4:Y:S01]  /*0070*/  LDC.64 R8, c[0x0][0x218] ;  /* 0x00008600ff087b82 */ /* 0x000f220000000a00 */
[C---:B-1----:R-:W-:Y:S02]  /*0080*/  LOP3.LUT R10, R0.reuse, 0xff, RZ, 0xc0, !PT ;  /* 0x000000ff000a7812 */ /* 0x042fe400078ec0ff */
[----:B------:R-:W-:-:S03]  /*0090*/  SHF.L.U32 R0, R0, 0x2, RZ ;  /* 0x0000000200007819 */ /* 0x000fc600000006ff */
[----:B------:R-:W-:Y:S01]  /*00a0*/  IMAD.WIDE.U32 R10, R10, 0x8, RZ ;  /* 0x000000080a0a7825 */ /* 0x000fe200078e00ff */
[----:B------:R-:W-:Y:S02]  /*00b0*/  LOP3.LUT R0, R0, 0x3fc, RZ, 0xc0, !PT ;  /* 0x000003fc00007812 */ /* 0x000fe400078ec0ff */
[----:B------:R-:W-:-:S04]  /*00c0*/  LOP3.LUT R12, R10, 0x7800, RZ, 0xfc, !PT ;  /* 0x000078000a0c7812 */ /* 0x000fc800078efcff */
[----:B------:R-:W-:Y:S02]  /*00d0*/  IADD3 R14, P0, R12, UR4, RZ ;  /* 0x000000040c0e7c10 */ /* 0x000fe4000ff1e0ff */
[----:B------:R-:W-:Y:S01]  /*00e0*/  IADD3 R12, P1, R12, UR6, RZ ;  /* 0x000000060c0c7c10 */ /* 0x000fe2000ff3e0ff */
[C---:B---3--:R-:W-:Y:S01]  /*00f0*/  IMAD R0, R7.reuse, 0xc00, R0 ;  /* 0x00000c0007007824 */ /* 0x048fe200078e0200 */
[----:B------:R-:W-:Y:S02]  /*0100*/  IADD3.X R15, R11, UR5, RZ, P0, !PT ;  /* 0x000000050b0f7c10 */ /* 0x000fe400087fe4ff */
[----:B------:R-:W-:Y:S02]  /*0110*/  CS2R R22, SRZ ;  /* 0x0000000000167805 */ /* 0x000fe4000001ff00 */
[----:B------:R-:W-:Y:S01]  /*0120*/  IADD3.X R13, R11, UR7, RZ, P1, !PT ;  /* 0x000000070b0d7c10 */ /* 0x000fe20008ffe4ff */
[----:B------:R-:W-:Y:S01]  /*0130*/  ULDC.64 UR4, c[0x0][0x230] ;  /* 0x00008c0000047ab9 */ /* 0x000fe20000000a00 */
[----:B------:R-:W-:Y:S01]  /*0140*/  ISETP.GE.AND P1, PT, R7, UR8, PT ;  /* 0x0000000807007c0c */ /* 0x000fe2000bf26270 */
[----:B--2---:R-:W-:Y:S01]  /*0150*/  IMAD.WIDE R28, R0, 0x2, R16 ;  /* 0x00000002001c7825 */ /* 0x004fe200078e0210 */
[----:B------:R-:W-:Y:S01]  /*0160*/  ULDC.64 UR6, c[0x0][0x208] ;  /* 0x0000820000067ab9 */ /* 0x000fe20000000a00 */
[----:B------:R-:W-:Y:S01]  /*0170*/  IADD3 R10, P0, R10, UR4, RZ ;  /* 0x000000040a0a7c10 */ /* 0x000fe2000ff1e0ff */
[----:B------:R-:W2:Y:S04]  /*0180*/  LDG.E.EL.64 R26, desc[UR6][R12.64] ;  /* 0x000000060c1a7981 */ /* 0x000ea8000c2e1b00 */
[----:B------:R-:W3:Y:S01]  /*0190*/  LDG.E.EL.64 R20, desc[UR6][R14.64] ;  /* 0x000000060e147981 */ /* 0x000ee2000c2e1b00 */
[----:B------:R-:W-:-:S04]  /*01a0*/  IADD3.X R11, R11, UR5, RZ, P0, !PT ;  /* 0x000000050b0b7c10 */ /* 0x000fc800087fe4ff */
[----:B------:R-:W5:Y:S04]  /*01b0*/  @!P1 LDG.E.EF.64 R22, desc[UR6][R28.64] ;  /* 0x000000061c169981 */ /* 0x000f68000c0e1b00 */
[----:B------:R-:W5:Y:S01]  /*01c0*/  LDG.E.EL.64 R18, desc[UR6][R10.64] ;  /* 0x000000060a127981 */ /* 0x000f62000c2e1b00 */
[----:B------:R-:W-:Y:S01]  /*01d0*/  CS2R R24, SRZ ;  /* 0x0000000000187805 */ /* 0x000fe2000001ff00 */
[----:B----4-:R-:W-:-:S05]  /*01e0*/  IMAD.WIDE R32, R0, 0x2, R8 ;  /* 0x0000000200207825 */ /* 0x010fca00078e0208 */
[----:B------:R1:W4:Y:S01]  /*01f0*/  @!P1 LDG.E.EF.64 R24, desc[UR6][R32.64] ;  /* 0x0000000620189981 */ /* 0x000322000c0e1b00 */
[C---:B--2---:R-:W-:Y:S02]  /*0200*/  PRMT R5, R26.reuse, 0x7632, R5 ;  /* 0x000076321a057816 */ /* 0x044fe40000000005 */
[----:B------:R-:W-:Y:S02]  /*0210*/  SHF.L.U32 R31, R26, 0x10, RZ ;  /* 0x000000101a1f7819 */ /* 0x000fe400000006ff */
[----:B------:R-:W-:Y:S02]  /*0220*/  SHF.L.U32 R26, R27, 0x10, RZ ;  /* 0x000000101b1a7819 */ /* 0x000fe400000006ff */
[C---:B---3--:R-:W-:Y:S01]  /*0230*/  PRMT R6, R20.reuse, 0x7632, R6 ;  /* 0x0000763214067816 */ /* 0x048fe20000000006 */
[----:B------:R-:W-:Y:S01]  /*0240*/  IMAD.U32 R20, R20, 0x10000, RZ ;  /* 0x0001000014147824 */ /* 0x000fe200078e00ff */
[----:B------:R-:W-:Y:S02]  /*0250*/  SHF.L.U32 R37, R21, 0x10, RZ ;  /* 0x0000001015257819 */ /* 0x000fe400000006ff */
[----:B-----5:R-:W-:Y:S01]  /*0260*/  SEL R22, R22, RZ, !P1 ;  /* 0x000000ff16167207 */ /* 0x020fe20004800000 */
[----:B------:R-:W-:Y:S01]  /*0270*/  FADD R31, R31, R20 ;  /* 0x000000141f1f7221 */ /* 0x000fe20000000000 */
[----:B------:R-:W-:Y:S01]  /*0280*/  SHF.L.U32 R30, R5, 0x10, RZ ;  /* 0x00000010051e7819 */ /* 0x000fe200000006ff */
[----:B------:R-:W-:Y:S01]  /*0290*/  FADD R5, R26, R37 ;  /* 0x000000251a057221 */ /* 0x000fe20000000000 */
[----:B------:R-:W-:-:S02]  /*02a0*/  SHF.L.U32 R35, R6, 0x10, RZ ;  /* 0x0000001006237819 */ /* 0x000fc400000006ff */
[----:B------:R-:W-:Y:S01]  /*02b0*/  PRMT R6, R21, 0x7632, R6 ;  /* 0x0000763215067816 */ /* 0x000fe20000000006 */
[----:B------:R-:W-:Y:S01]  /*02c0*/  IMAD.U32 R21, R22, 0x10000, RZ ;  /* 0x0001000016157824 */ /* 0x000fe200078e00ff */
[----:B------:R-:W-:Y:S01]  /*02d0*/  PRMT R27, R27, 0x7632, R27 ;  /* 0x000076321b1b7816 */ /* 0x000fe2000000001b */
[----:B------:R-:W-:Y:S01]  /*02e0*/  FADD R30, R30, R35 ;  /* 0x000000231e1e7221 */ /* 0x000fe20000000000 */
[----:B------:R-:W-:Y:S01]  /*02f0*/  PRMT R26, R22, 0x7632, R26 ;  /* 0x00007632161a7816 */ /* 0x000fe2000000001a */
[----:B------:R-:W-:Y:S01]  /*0300*/  IMAD.U32 R35, R6, 0x10000, RZ ;  /* 0x0001000006237824 */ /* 0x000fe200078e00ff */
[C---:B------:R-:W-:Y:S02]  /*0310*/  PRMT R22, R18.reuse, 0x7632, R22 ;  /* 0x0000763212167816 */ /* 0x040fe40000000016 */
[----:B------:R-:W-:Y:S02]  /*0320*/  SHF.L.U32 R18, R18, 0x10, RZ ;  /* 0x0000001012127819 */ /* 0x000fe400000006ff */
[----:B-1----:R-:W-:-:S02]  /*0330*/  SHF.L.U32 R32, R27, 0x10, RZ ;  /* 0x000000101b207819 */ /* 0x002fc400000006ff */
[----:B------:R-:W-:Y:S01]  /*0340*/  SHF.L.U32 R26, R26, 0x10, RZ ;  /* 0x000000101a1a7819 */ /* 0x000fe200000006ff */
[----:B------:R-:W-:Y:S01]  /*0350*/  FADD R18, R21, R18 ;  /* 0x0000001215127221 */ /* 0x000fe20000000000 */
[----:B------:R-:W-:Y:S01]  /*0360*/  SHF.L.U32 R27, R22, 0x10, RZ ;  /* 0x00000010161b7819 */ /* 0x000fe200000006ff */
[----:B------:R-:W-:Y:S01]  /*0370*/  FADD R6, R32, R35 ;  /* 0x0000002320067221 */ /* 0x000fe20000000000 */
[----:B------:R-:W-:Y:S02]  /*0380*/  SEL R23, R23, RZ, !P1 ;  /* 0x000000ff17177207 */ /* 0x000fe40004800000 */
[----:B----4-:R-:W-:Y:S01]  /*0390*/  SEL R24, R24, RZ, !P1 ;  /* 0x000000ff18187207 */ /* 0x010fe20004800000 */
[----:B------:R-:W-:Y:S01]  /*03a0*/  FADD R21, R26, R27 ;  /* 0x0000001b1a157221 */ /* 0x000fe20000000000 */
[----:B------:R-:W-:Y:S02]  /*03b0*/  SHF.L.U32 R20, R23, 0x10, RZ ;  /* 0x0000001017147819 */ /* 0x000fe400000006ff */
[----:B------:R-:W-:-:S02]  /*03c0*/  SEL R25, R25, RZ, !P1 ;  /* 0x000000ff19197207 */ /* 0x000fc40004800000 */
[----:B------:R-:W-:Y:S02]  /*03d0*/  PRMT R23, R23, 0x7632, R23 ;  /* 0x0000763217177816 */ /* 0x000fe40000000017 */
[C---:B------:R-:W-:Y:S02]  /*03e0*/  PRMT R26, R19.reuse, 0x7632, R26 ;  /* 0x00007632131a7816 */ /* 0x040fe4000000001a */
[----:B------:R-:W-:Y:S01]  /*03f0*/  SHF.L.U32 R33, R19, 0x10, RZ ;  /* 0x0000001013217819 */ /* 0x000fe200000006ff */
[----:B------:R-:W-:Y:S01]  /*0400*/  IMAD.U32 R23, R23, 0x10000, RZ ;  /* 0x0001000017177824 */ /* 0x000fe200078e00ff */
[----:B------:R-:W-:Y:S02]  /*0410*/  PRMT R19, R24, 0x7632, R19 ;  /* 0x0000763218137816 */ /* 0x000fe40000000013 */
[----:B------:R-:W-:Y:S01]  /*0420*/  PRMT R22, R25, 0x7632, R22 ;  /* 0x0000763219167816 */ /* 0x000fe20000000016 */
[----:B------:R-:W-:Y:S01]  /*0430*/  FADD R20, R20, R33 ;  /* 0x0000002114147221 */ /* 0x000fe20000000000 */
[----:B------:R-:W-:Y:S01]  /*0440*/  SHF.L.U32 R26, R26, 0x10, RZ ;  /* 0x000000101a1a7819 */ /* 0x000fe200000006ff */
[----:B------:R-:W-:Y:S01]  /*0450*/  IMAD.U32 R19, R19, 0x10000, RZ ;  /* 0x0001000013137824 */ /* 0x000fe200078e00ff */
[----:B------:R-:W-:-:S02]  /*0460*/  SHF.L.U32 R32, R25, 0x10, RZ ;  /* 0x0000001019207819 */ /* 0x000fc400000006ff */
[----:B------:R-:W-:Y:S01]  /*0470*/  SHF.L.U32 R24, R24, 0x10, RZ ;  /* 0x0000001018187819 */ /* 0x000fe200000006ff */
[----:B------:R-:W-:Y:S01]  /*0480*/  FADD R23, R23, R26 ;  /* 0x0000001a17177221 */ /* 0x000fe20000000000 */
[----:B------:R-:W-:Y:S01]  /*0490*/  SHF.L.U32 R25, R22, 0x10, RZ ;  /* 0x0000001016197819 */ /* 0x000fe200000006ff */
[----:B------:R-:W-:Y:S01]  /*04a0*/  FFMA R5, R5, R20, R32 ;  /* 0x0000001405057223 */ /* 0x000fe20000000020 */
[----:B------:R-:W-:Y:S01]  /*04b0*/  FFMA R30, R30, R21, R19 ;  /* 0x000000151e1e7223 */ /* 0x000fe20000000013 */
[----:B------:R-:W-:Y:S02]  /*04c0*/  FFMA R31, R31, R18, R24 ;  /* 0x000000121f1f7223 */ /* 0x000fe40000000018 */
[----:B------:R-:W-:Y:S01]  /*04d0*/  FFMA R6, R6, R23, R25 ;  /* 0x0000001706067223 */ /* 0x000fe20000000019 */
[----:B------:R-:W-:Y:S02]  /*04e0*/  IADD3 R33, R0, 0x400, RZ ;  /* 0x0000040000217810 */ /* 0x000fe40007ffe0ff */
[----:B------:R-:W-:-:S02]  /*04f0*/  F2FP.BF16.F32.PACK_AB R34, R30, R31 ;  /* 0x0000001f1e22723e */ /* 0x000fc400000010ff */
[----:B------:R-:W-:Y:S02]  /*0500*/  F2FP.BF16.F32.PACK_AB R35, R6, R5 ;  /* 0x000000050623723e */ /* 0x000fe400000010ff */
[----:B------:R-:W-:Y:S01]  /*0510*/  CS2R R22, SRZ ;  /* 0x0000000000167805 */ /* 0x000fe2000001ff00 */
[C---:B------:R-:W-:Y:S02]  /*0520*/  IMAD.WIDE R24, R33.reuse, 0x2, R16 ;  /* 0x0000000221187825 */ /* 0x040fe400078e0210 */
[----:B------:R1:W-:Y:S04]  /*0530*/  @!P1 STG.E.64 desc[UR6][R28.64], R34 ;  /* 0x000000221c009986 */ /* 0x0003e8000c101b06 */
[----:B------:R-:W2:Y:S04]  /*0540*/  LDG.E.EL.64 R18, desc[UR6][R12.64+0x800] ;  /* 0x000800060c127981 */ /* 0x000ea8000c2e1b00 */
[----:B------:R-:W3:Y:S01]  /*0550*/  LDG.E.EL.64 R20, desc[UR6][R14.64+0x800] ;  /* 0x000800060e147981 */ /* 0x000ee2000c2e1b00 */
[----:B------:R-:W-:Y:S01]  /*0560*/  CS2R R26, SRZ ;  /* 0x00000000001a7805 */ /* 0x000fe2000001ff00 */
[----:B------:R-:W-:-:S02]  /*0570*/  IMAD.WIDE R32, R33, 0x2, R8 ;  /* 0x0000000221207825 */ /* 0x000fc400078e0208 */
[----:B------:R-:W4:Y:S04]  /*0580*/  @!P1 LDG.E.EF.64 R22, desc[UR6][R24.64] ;  /* 0x0000000618169981 */ /* 0x000f28000c0e1b00 */
[----:B------:R-:W5:Y:S04]  /*0590*/  @!P1 LDG.E.EF.64 R26, desc[UR6][R32.64] ;  /* 0x00000006201a9981 */ /* 0x000f68000c0e1b00 */
[----:B-1----:R-:W5:Y:S01]  /*05a0*/  LDG.E.EL.64 R28, desc[UR6][R10.64+0x800] ;  /* 0x000800060a1c7981 */ /* 0x002f62000c2e1b00 */
[C---:B--2---:R-:W-:Y:S02]  /*05b0*/  SHF.L.U32 R35, R18.reuse, 0x10, RZ ;  /* 0x0000001012237819 */ /* 0x044fe400000006ff */
[----:B------:R-:W-:Y:S01]  /*05c0*/  PRMT R18, R18, 0x7632, R18 ;  /* 0x0000763212127816 */ /* 0x000fe20000000012 */
[C---:B---3--:R-:W-:Y:S01]  /*05d0*/  IMAD.U32 R34, R20.reuse, 0x10000, RZ ;  /* 0x0001000014227824 */ /* 0x048fe200078e00ff */
[----:B------:R-:W-:-:S02]  /*05e0*/  PRMT R20, R20, 0x7632, R20 ;  /* 0x0000763214147816 */ /* 0x000fc40000000014 */
[----:B------:R-:W-:Y:S01]  /*05f0*/  SHF.L.U32 R18, R18, 0x10, RZ ;  /* 0x0000001012127819 */ /* 0x000fe200000006ff */
[----:B------:R-:W-:Y:S01]  /*0600*/  FADD R35, R35, R34 ;  /* 0x0000002223237221 */ /* 0x000fe20000000000 */
[----:B------:R-:W-:Y:S02]  /*0610*/  SHF.L.U32 R37, R20, 0x10, RZ ;  /* 0x0000001014257819 */ /* 0x000fe400000006ff */
[----:B----4-:R-:W-:Y:S02]  /*0620*/  SEL R34, R22, RZ, !P1 ;  /* 0x000000ff16227207 */ /* 0x010fe40004800000 */
[----:B-----5:R-:W-:Y:S01]  /*0630*/  SEL R26, R26, RZ, !P1 ;  /* 0x000000ff1a1a7207 */ /* 0x020fe20004800000 */
[----:B------:R-:W-:Y:S01]  /*0640*/  FADD R20, R18, R37 ;  /* 0x0000002512147221 */ /* 0x000fe20000000000 */
[----:B------:R-:W-:Y:S01]  /*0650*/  SEL R27, R27, RZ, !P1 ;  /* 0x000000ff1b1b7207 */ /* 0x000fe20004800000 */
[----:B------:R-:W-:Y:S01]  /*0660*/  IMAD.U32 R18, R34, 0x10000, RZ ;  /* 0x0001000022127824 */ /* 0x000fe200078e00ff */
[----:B------:R-:W-:-:S02]  /*0670*/  SHF.L.U32 R33, R28, 0x10, RZ ;  /* 0x000000101c217819 */ /* 0x000fc400000006ff */
[----:B------:R-:W-:Y:S02]  /*0680*/  SHF.L.U32 R22, R26, 0x10, RZ ;  /* 0x000000101a167819 */ /* 0x000fe400000006ff */
[----:B------:R-:W-:Y:S01]  /*0690*/  PRMT R28, R28, 0x7632, R28 ;  /* 0x000076321c1c7816 */ /* 0x000fe2000000001c */
[----:B------:R-:W-:Y:S01]  /*06a0*/  FADD R18, R18, R33 ;  /* 0x0000002112127221 */ /* 0x000fe20000000000 */
[C---:B------:R-:W-:Y:S02]  /*06b0*/  SHF.L.U32 R33, R21.reuse, 0x10, RZ ;  /* 0x0000001015217819 */ /* 0x040fe400000006ff */
[----:B------:R-:W-:Y:S01]  /*06c0*/  PRMT R21, R21, 0x7632, R21 ;  /* 0x0000763215157816 */ /* 0x000fe20000000015 */
[----:B------:R-:W-:Y:S01]  /*06d0*/  FFMA R18, R35, R18, R22 ;  /* 0x0000001223127223 */ /* 0x000fe20000000016 */
[C---:B------:R-:W-:Y:S02]  /*06e0*/  SHF.L.U32 R22, R19.reuse, 0x10, RZ ;  /* 0x0000001013167819 */ /* 0x040fe400000006ff */
[----:B------:R-:W-:Y:S01]  /*06f0*/  PRMT R19, R19, 0x7632, R19 ;  /* 0x0000763213137816 */ /* 0x000fe20000000013 */
[----:B------:R-:W-:Y:S01]  /*0700*/  IMAD.U32 R32, R21, 0x10000, RZ ;  /* 0x0001000015207824 */ /* 0x000fe200078e00ff */
[----:B------:R-:W-:Y:S01]  /*0710*/  PRMT R34, R34, 0x7632, R34 ;  /* 0x0000763222227816 */ /* 0x000fe20000000022 */
[----:B------:R-:W-:Y:S01]  /*0720*/  FADD R22, R22, R33 ;  /* 0x0000002116167221 */ /* 0x000fe20000000000 */
[----:B------:R-:W-:-:S02]  /*0730*/  SHF.L.U32 R19, R19, 0x10, RZ ;  /* 0x0000001013137819 */ /* 0x000fc400000006ff */
[----:B------:R-:W-:Y:S02]  /*0740*/  SEL R33, R23, RZ, !P1 ;  /* 0x000000ff17217207 */ /* 0x000fe40004800000 */
[----:B------:R-:W-:Y:S01]  /*0750*/  SHF.L.U32 R28, R28, 0x10, RZ ;  /* 0x000000101c1c7819 */ /* 0x000fe200000006ff */
[----:B------:R-:W-:Y:S01]  /*0760*/  FADD R21, R19, R32 ;  /* 0x0000002013157221 */ /* 0x000fe20000000000 */
[----:B------:R-:W-:Y:S02]  /*0770*/  SHF.L.U32 R19, R34, 0x10, RZ ;  /* 0x0000001022137819 */ /* 0x000fe400000006ff */
[----:B------:R-:W-:Y:S02]  /*0780*/  SHF.L.U32 R32, R29, 0x10, RZ ;  /* 0x000000101d207819 */ /* 0x000fe400000006ff */
[----:B------:R-:W-:Y:S01]  /*0790*/  SHF.L.U32 R23, R33, 0x10, RZ ;  /* 0x0000001021177819 */ /* 0x000fe200000006ff */
[----:B------:R-:W-:Y:S01]  /*07a0*/  FADD R19, R19, R28 ;  /* 0x0000001c13137221 */ /* 0x000fe20000000000 */
[----:B------:R-:W-:-:S02]  /*07b0*/  PRMT R29, R29, 0x7632, R29 ;  /* 0x000076321d1d7816 */ /* 0x000fc4000000001d */
[----:B------:R-:W-:Y:S01]  /*07c0*/  PRMT R33, R33, 0x7632, R33 ;  /* 0x0000763221217816 */ /* 0x000fe20000000021 */
[----:B------:R-:W-:Y:S01]  /*07d0*/  FADD R23, R23, R32 ;  /* 0x0000002017177221 */ /* 0x000fe20000000000 */
[----:B------:R-:W-:Y:S01]  /*07e0*/  PRMT R26, R26, 0x7632, R26 ;  /* 0x000076321a1a7816 */ /* 0x000fe2000000001a */
[----:B------:R-:W-:Y:S01]  /*07f0*/  IMAD.U32 R32, R29, 0x10000, RZ ;  /* 0x000100001d207824 */ /* 0x000fe200078e00ff */
[----:B------:R-:W-:Y:S02]  /*0800*/  SHF.L.U32 R33, R33, 0x10, RZ ;  /* 0x0000001021217819 */ /* 0x000fe400000006ff */
[C---:B------:R-:W-:Y:S02]  /*0810*/  PRMT R28, R27.reuse, 0x7632, R28 ;  /* 0x000076321b1c7816 */ /* 0x040fe4000000001c */
[----:B------:R-:W-:Y:S01]  /*0820*/  SHF.L.U32 R29, R27, 0x10, RZ ;  /* 0x000000101b1d7819 */ /* 0x000fe200000006ff */
[----:B------:R-:W-:Y:S01]  /*0830*/  FADD R32, R33, R32 ;  /* 0x0000002021207221 */ /* 0x000fe20000000000 */
[----:B------:R-:W-:-:S02]  /*0840*/  SHF.L.U32 R27, R26, 0x10, RZ ;  /* 0x000000101a1b7819 */ /* 0x000fc400000006ff */
[----:B------:R-:W-:Y:S01]  /*0850*/  SHF.L.U32 R28, R28, 0x10, RZ ;  /* 0x000000101c1c7819 */ /* 0x000fe200000006ff */
[----:B------:R-:W-:Y:S02]  /*0860*/  FFMA R23, R22, R23, R29 ;  /* 0x0000001716177223 */ /* 0x000fe4000000001d */
[----:B------:R-:W-:Y:S02]  /*0870*/  FFMA R19, R20, R19, R27 ;  /* 0x0000001314137223 */ /* 0x000fe4000000001b */
[----:B------:R-:W-:Y:S01]  /*0880*/  FFMA R22, R21, R32, R28 ;  /* 0x0000002015167223 */ /* 0x000fe2000000001c */
[----:B------:R-:W-:Y:S02]  /*0890*/  VIADD R29, R0, 0x800 ;  /* 0x00000800001d7836 */ /* 0x000fe40000000000 */
[----:B------:R-:W-:Y:S02]  /*08a0*/  F2FP.BF16.F32.PACK_AB R20, R19, R18 ;  /* 0x000000121314723e */ /* 0x000fe400000010ff */
[----:B------:R-:W-:-:S02]  /*08b0*/  F2FP.BF16.F32.PACK_AB R21, R22, R23 ;  /* 0x000000171615723e */ /* 0x000fc400000010ff */
[----:B------:R-:W-:Y:S01]  /*08c0*/  CS2R R26, SRZ ;  /* 0x00000000001a7805 */ /* 0x000fe2000001ff00 */
[C---:B------:R-:W-:Y:S02]  /*08d0*/  IMAD.WIDE R16, R29.reuse, 0x2, R16 ;  /* 0x000000021d107825 */ /* 0x040fe400078e0210 */
[----:B------:R1:W-:Y:S02]  /*08e0*/  @!P1 STG.E.64 desc[UR6][R24.64], R20 ;  /* 0x0000001418009986 */ /* 0x0003e4000c101b06 */
[----:B------:R-:W-:Y:S01]  /*08f0*/  IMAD.WIDE R28, R29, 0x2, R8 ;  /* 0x000000021d1c7825 */ /* 0x000fe200078e0208 */
[----:B------:R-:W-:Y:S01]  /*0900*/  CS2R R8, SRZ ;  /* 0x0000000000087805 */ /* 0x000fe2000001ff00 */
[----:B------:R-:W2:Y:S04]  /*0910*/  LDG.E.EL.64 R12, desc[UR6][R12.64+0x1000] ;  /* 0x001000060c0c7981 */ /* 0x000ea8000c2e1b00 */
[----:B------:R-:W3:Y:S04]  /*0920*/  LDG.E.EL.64 R14, desc[UR6][R14.64+0x1000] ;  /* 0x001000060e0e7981 */ /* 0x000ee8000c2e1b00 */
[----:B------:R-:W4:Y:S04]  /*0930*/  @!P1 LDG.E.EF.64 R26, desc[UR6][R16.64] ;  /* 0x00000006101a9981 */ /* 0x000f28000c0e1b00 */
[----:B------:R-:W5:Y:S04]  /*0940*/  LDG.E.EL.64 R10, desc[UR6][R10.64+0x1000] ;  /* 0x001000060a0a7981 */ /* 0x000f68000c2e1b00 */
[----:B------:R2:W5:Y:S01]  /*0950*/  @!P1 LDG.E.EF.64 R8, desc[UR6][R28.64] ;  /* 0x000000061c089981 */ /* 0x000562000c0e1b00 */
[----:B------:R-:W-:Y:S01]  /*0960*/  ISETP.LT.AND P0, PT, R7, UR8, PT ;  /* 0x0000000807007c0c */ /* 0x000fe2000bf01270 */
[----:B------:R-:W1:Y:S01]  /*0970*/  S2UR UR5, SR_CgaCtaId ;  /* 0x00000000000579c3 */ /* 0x000e620000008800 */
[----:B------:R-:W-:Y:S01]  /*0980*/  UMOV UR4, 0x400 ;  /* 0x0000040000047882 */ /* 0x000fe20000000000 */
[----:B------:R-:W-:Y:S01]  /*0990*/  ULDC.64 UR8, c[0x0][0x238] ;  /* 0x00008e0000087ab9 */ /* 0x000fe20000000a00 */
[----:B-1----:R-:W-:-:S05]  /*09a0*/  SEL R21, RZ, 0x3f800000, !P0 ;  /* 0x3f800000ff157807 */ /* 0x002fca0004000000 */
[----:B------:R-:W-:Y:S01]  /*09b0*/  FADD R32, R21, 1 ;  /* 0x3f80000015207421 */ /* 0x000fe20000000000 */
[----:B0-----:R-:W-:Y:S01]  /*09c0*/  UPRMT UR4, UR5, 0x654, UR4 ;  /* 0x0000065405047896 */ /* 0x001fe20008000004 */
[C---:B--2---:R-:W-:Y:S02]  /*09d0*/  SHF.L.U32 R7, R12.reuse, 0x10, RZ ;  /* 0x000000100c077819 */ /* 0x044fe400000006ff */
[----:B------:R-:W-:Y:S02]  /*09e0*/  PRMT R12, R12, 0x7632, R12 ;  /* 0x000076320c0c7816 */ /* 0x000fe4000000000c */
[C---:B---3--:R-:W-:Y:S02]  /*09f0*/  SHF.L.U32 R20, R14.reuse, 0x10, RZ ;  /* 0x000000100e147819 */ /* 0x048fe400000006ff */
[----:B------:R-:W-:Y:S02]  /*0a00*/  SHF.L.U32 R24, R13, 0x10, RZ ;  /* 0x000000100d187819 */ /* 0x000fe400000006ff */
[----:B------:R-:W-:Y:S01]  /*0a10*/  PRMT R14, R14, 0x7632, R14 ;  /* 0x000076320e0e7816 */ /* 0x000fe2000000000e */
[----:B------:R-:W-:Y:S01]  /*0a20*/  FADD R7, R7, R20 ;  /* 0x0000001407077221 */ /* 0x000fe20000000000 */
[----:B------:R-:W-:-:S02]  /*0a30*/  SHF.L.U32 R25, R15, 0x10, RZ ;  /* 0x000000100f197819 */ /* 0x000fc400000006ff */
[----:B----4-:R-:W-:Y:S01]  /*0a40*/  SEL R26, R26, RZ, !P1 ;  /* 0x000000ff1a1a7207 */ /* 0x010fe20004800000 */
[----:B-----5:R-:W-:Y:S01]  /*0a50*/  IMAD.U32 R33, R10, 0x10000, RZ ;  /* 0x000100000a217824 */ /* 0x020fe200078e00ff */
[----:B------:R-:W-:Y:S01]  /*0a60*/  SHF.L.U32 R12, R12, 0x10, RZ ;  /* 0x000000100c0c7819 */ /* 0x000fe200000006ff */
[----:B------:R-:W-:Y:S01]  /*0a70*/  FADD R24, R24, R25 ;  /* 0x0000001918187221 */ /* 0x000fe20000000000 */
[----:B------:R-:W-:Y:S02]  /*0a80*/  SHF.L.U32 R29, R14, 0x10, RZ ;  /* 0x000000100e1d7819 */ /* 0x000fe400000006ff */
[----:B------:R-:W-:Y:S02]  /*0a90*/  SHF.L.U32 R14, R26, 0x10, RZ ;  /* 0x000000101a0e7819 */ /* 0x000fe400000006ff */
[----:B------:R-:W-:Y:S01]  /*0aa0*/  FSEL R25, R32, R21, !P1 ;  /* 0x0000001520197208 */ /* 0x000fe20004800000 */
[----:B------:R-:W-:Y:S01]  /*0ab0*/  FADD R21, R12, R29 ;  /* 0x0000001d0c157221 */ /* 0x000fe20000000000 */
[----:B------:R-:W-:Y:S01]  /*0ac0*/  SEL R27, R27, RZ, !P1 ;  /* 0x000000ff1b1b7207 */ /* 0x000fe20004800000 */
[----:B------:R-:W-:Y:S01]  /*0ad0*/  FADD R34, R14, R33 ;  /* 0x000000210e227221 */ /* 0x000fe20000000000 */
[----:B------:R-:W-:Y:S01]  /*0ae0*/  SEL R28, R8, RZ, !P1 ;  /* 0x000000ff081c7207 */ /* 0x000fe20004800000 */
[----:B------:R-:W-:Y:S01]  /*0af0*/  FADD R8, R25, 1 ;  /* 0x3f80000019087421 */ /* 0x000fe20000000000 */
[----:B------:R-:W-:Y:S01]  /*0b00*/  SHF.L.U32 R29, R11, 0x10, RZ ;  /* 0x000000100b1d7819 */ /* 0x000fe200000006ff */
[----:B------:R-:W-:Y:S01]  /*0b10*/  IMAD.U32 R14, R27, 0x10000, RZ ;  /* 0x000100001b0e7824 */ /* 0x000fe200078e00ff */
[----:B------:R-:W-:-:S02]  /*0b20*/  SHF.L.U32 R36, R28, 0x10, RZ ;  /* 0x000000101c247819 */ /* 0x000fc400000006ff */
[----:B------:R-:W-:Y:S01]  /*0b30*/  SEL R20, R9, RZ, !P1 ;  /* 0x000000ff09147207 */ /* 0x000fe20004800000 */
[----:B------:R-:W-:Y:S01]  /*0b40*/  FADD R29, R14, R29 ;  /* 0x0000001d0e1d7221 */ /* 0x000fe20000000000 */
[----:B------:R-:W-:Y:S01]  /*0b50*/  FSEL R12, R8, R25, !P1 ;  /* 0x00000019080c7208 */ /* 0x000fe20004800000 */
[----:B------:R-:W-:Y:S01]  /*0b60*/  FFMA R14, R7, R34, R36 ;  /* 0x00000022070e7223 */ /* 0x000fe20000000024 */
[----:B------:R-:W-:Y:S01]  /*0b70*/  SHF.L.U32 R7, R20, 0x10, RZ ;  /* 0x0000001014077819 */ /* 0x000fe200000006ff */
[----:B------:R-:W-:Y:S01]  /*0b80*/  MUFU.RCP R8, R8 ;  /* 0x0000000800087308 */ /* 0x000fe20000001000 */
[----:B------:R-:W-:Y:S01]  /*0b90*/  PRMT R10, R10, 0x7632, R10 ;  /* 0x000076320a0a7816 */ /* 0x000fe2000000000a */
[----:B------:R-:W-:Y:S01]  /*0ba0*/  FADD R9, R12, R12 ;  /* 0x0000000c0c097221 */ /* 0x000fe20000000000 */
[----:B------:R-:W-:Y:S01]  /*0bb0*/  PRMT R26, R26, 0x7632, R26 ;  /* 0x000076321a1a7816 */ /* 0x000fe2000000001a */
[--C-:B------:R-:W-:Y:S01]  /*0bc0*/  FFMA R24, R24, R29, R7.reuse ;  /* 0x0000001d18187223 */ /* 0x100fe20000000007 */
[----:B------:R-:W-:Y:S01]  /*0bd0*/  SHF.L.U32 R29, R10, 0x10, RZ ;  /* 0x000000100a1d7819 */ /* 0x000fe200000006ff */
[C---:B------:R-:W-:Y:S01]  /*0be0*/  FMUL R10, R9.reuse, 16777216 ;  /* 0x4b800000090a7820 */ /* 0x040fe20000400000 */
[----:B------:R-:W-:Y:S01]  /*0bf0*/  SHF.L.U32 R26, R26, 0x10, RZ ;  /* 0x000000101a1a7819 */ /* 0x000fe200000006ff */
[C-C-:B------:R-:W-:Y:S01]  /*0c00*/  FADD R25, R9.reuse, R12.reuse ;  /* 0x0000000c09197221 */ /* 0x140fe20000000000 */
[----:B------:R-:W-:Y:S01]  /*0c10*/  FSETP.GEU.AND P0, PT, R9, 1.175494350822287508e-38, PT ;  /* 0x008000000900780b */ /* 0x000fe20003f0e000 */
[----:B------:R-:W-:Y:S01]  /*0c20*/  FMUL R33, R12, 16777216 ;  /* 0x4b8000000c217820 */ /* 0x000fe20000400000 */
[----:B------:R-:W-:Y:S01]  /*0c30*/  PRMT R7, R28, 0x7632, R7 ;  /* 0x000076321c077816 */ /* 0x000fe20000000007 */
[----:B------:R-:W-:Y:S01]  /*0c40*/  FADD R34, R26, R29 ;  /* 0x0000001d1a227221 */ /* 0x000fe20000000000 */
[C---:B------:R-:W-:Y:S01]  /*0c50*/  FMUL R26, R25.reuse, 16777216 ;  /* 0x4b800000191a7820 */ /* 0x040fe20000400000 */
[----:B------:R-:W-:Y:S01]  /*0c60*/  FSEL R28, R10, R9, !P0 ;  /* 0x000000090a1c7208 */ /* 0x000fe20004000000 */
[C---:B------:R-:W-:Y:S01]  /*0c70*/  FADD R10, R25.reuse, R12 ;  /* 0x0000000c190a7221 */ /* 0x040fe20000000000 */
[----:B------:R-:W-:Y:S01]  /*0c80*/  FSETP.GEU.AND P2, PT, R25, 1.175494350822287508e-38, PT ;  /* 0x008000001900780b */ /* 0x000fe20003f4e000 */
[----:B------:R-:W-:Y:S01]  /*0c90*/  IMAD.U32 R36, R7, 0x10000, RZ ;  /* 0x0001000007247824 */ /* 0x000fe200078e00ff */
[----:B------:R-:W-:Y:S01]  /*0ca0*/  FSEL R35, R33, R12, !P0 ;  /* 0x0000000c21237208 */ /* 0x000fe20004000000 */
[----:B------:R-:W-:Y:S01]  /*0cb0*/  FMUL R29, R10, 16777216 ;  /* 0x4b8000000a1d7820 */ /* 0x000fe20000400000 */
[----:B------:R-:W-:Y:S01]  /*0cc0*/  FSEL R7, R26, R25, !P2 ;  /* 0x000000191a077208 */ /* 0x000fe20005000000 */
[----:B------:R-:W0:Y:S01]  /*0cd0*/  MUFU.RCP R28, R28 ;  /* 0x0000001c001c7308 */ /* 0x000e220000001000 */
[----:B------:R-:W-:Y:S01]  /*0ce0*/  FSETP.GEU.AND P3, PT, R10, 1.175494350822287508e-38, PT ;  /* 0x008000000a00780b */ /* 0x000fe20003f6e000 */
[----:B------:R-:W-:Y:S01]  /*0cf0*/  FFMA R21, R21, R34, R36 ;  /* 0x0000002215157223 */ /* 0x000fe20000000024 */
[----:B------:R-:W-:-:S02]  /*0d00*/  FSEL R36, R33, R12, !P2 ;  /* 0x0000000c21247208 */ /* 0x000fc40005000000 */
[----:B------:R-:W-:Y:S02]  /*0d10*/  FSEL R37, R29, R10, !P3 ;  /* 0x0000000a1d257208 */ /* 0x000fe40005800000 */
[----:B------:R-:W-:Y:S01]  /*0d20*/  FSEL R34, R31, RZ, !P1 ;  /* 0x000000ff1f227208 */ /* 0x000fe20004800000 */
[----:B------:R-:W1:Y:S01]  /*0d30*/  MUFU.RCP R7, R7 ;  /* 0x0000000700077308 */ /* 0x000e620000001000 */
[----:B------:R-:W-:Y:S02]  /*0d40*/  FSEL R33, R33, R12, !P3 ;  /* 0x0000000c21217208 */ /* 0x000fe40005800000 */
[----:B------:R-:W-:Y:S02]  /*0d50*/  PRMT R13, R13, 0x7632, R13 ;  /* 0x000076320d0d7816 */ /* 0x000fe4000000000d */
[----:B------:R-:W-:Y:S01]  /*0d60*/  PRMT R15, R15, 0x7632, R15 ;  /* 0x000076320f0f7816 */ /* 0x000fe2000000000f */
[----:B0-----:R-:W-:Y:S02]  /*0d70*/  FMUL R28, R28, R35 ;  /* 0x000000231c1c7220 */ /* 0x001fe40000400000 */
[----:B------:R-:W0:Y:S01]  /*0d80*/  MUFU.RCP R29, R37 ;  /* 0x00000025001d7308 */ /* 0x000e220000001000 */
[----:B------:R-:W-:-:S02]  /*0d90*/  SHF.L.U32 R13, R13, 0x10, RZ ;  /* 0x000000100d0d7819 */ /* 0x000fc400000006ff */
[----:B------:R-:W-:Y:S02]  /*0da0*/  PRMT R11, R11, 0x7632, R11 ;  /* 0x000076320b0b7816 */ /* 0x000fe4000000000b */
[----:B------:R-:W-:Y:S01]  /*0db0*/  PRMT R27, R27, 0x7632, R27 ;  /* 0x000076321b1b7816 */ /* 0x000fe2000000001b */
[----:B-1----:R-:W-:Y:S02]  /*0dc0*/  FMUL R31, R7, R36 ;  /* 0x00000024071f7220 */ /* 0x002fe40000400000 */
[----:B------:R1:W2:Y:S01]  /*0dd0*/  MUFU.RCP R26, R32 ;  /* 0x00000020001a7308 */ /* 0x0002a20000001000 */
[----:B------:R-:W-:Y:S01]  /*0de0*/  FADD R7, -R34, R18 ;  /* 0x0000001222077221 */ /* 0x000fe20000000100 */
[----:B------:R-:W-:Y:S02]  /*0df0*/  FSEL R36, R5, RZ, !P1 ;  /* 0x000000ff05247208 */ /* 0x000fe40004800000 */
[----:B------:R-:W-:Y:S02]  /*0e00*/  PRMT R20, R20, 0x7632, R20 ;  /* 0x0000763214147816 */ /* 0x000fe40000000014 */
[----:B------:R-:W-:Y:S01]  /*0e10*/  SHF.L.U32 R27, R27, 0x10, RZ ;  /* 0x000000101b1b7819 */ /* 0x000fe200000006ff */
[----:B0-----:R-:W-:Y:S01]  /*0e20*/  FMUL R29, R29, R33 ;  /* 0x000000211d1d7220 */ /* 0x001fe20000400000 */
[----:B------:R-:W-:Y:S01]  /*0e30*/  FADD R5, -R36, R23 ;  /* 0x0000001724057221 */ /* 0x000fe20000000100 */
[----:B-1----:R-:W-:-:S02]  /*0e40*/  FSEL R32, R30, RZ, !P1 ;  /* 0x000000ff1e207208 */ /* 0x002fc40004800000 */
[----:B------:R-:W-:Y:S02]  /*0e50*/  FSETP.NEU.AND P0, PT, R9, RZ, PT ;  /* 0x000000ff0900720b */ /* 0x000fe40003f0d000 */
[----:B------:R-:W-:Y:S01]  /*0e60*/  FSETP.NEU.AND P2, PT, R10, RZ, PT ;  /* 0x000000ff0a00720b */ /* 0x000fe20003f4d000 */
[----:B--2---:R-:W-:Y:S01]  /*0e70*/  FFMA R33, R7, R26, R34 ;  /* 0x0000001a07217223 */ /* 0x004fe20000000022 */
[----:B------:R-:W-:Y:S02]  /*0e80*/  FSEL R28, R28, RZ, P0 ;  /* 0x000000ff1c1c7208 */ /* 0x000fe40000000000 */
[----:B------:R-:W-:Y:S01]  /*0e90*/  FSETP.NEU.AND P0, PT, R25, RZ, PT ;  /* 0x000000ff1900720b */ /* 0x000fe20003f0d000 */
[----:B------:R-:W-:Y:S01]  /*0ea0*/  FADD R35, R18, -R33 ;  /* 0x8000002112237221 */ /* 0x000fe20000000000 */
[----:B------:R-:W-:Y:S01]  /*0eb0*/  FSEL R33, R33, R34, !P1 ;  /* 0x0000002221217208 */ /* 0x000fe20004800000 */
[----:B------:R-:W-:Y:S01]  /*0ec0*/  FFMA R34, R5, R26, R36 ;  /* 0x0000001a05227223 */ /* 0x000fe20000000024 */
[----:B------:R-:W-:Y:S01]  /*0ed0*/  FSEL R31, R31, RZ, P0 ;  /* 0x000000ff1f1f7208 */ /* 0x000fe20000000000 */
[----:B------:R-:W-:Y:S01]  /*0ee0*/  FFMA R30, R7, R35, RZ ;  /* 0x00000023071e7223 */ /* 0x000fe200000000ff */
[----:B------:R-:W-:Y:S01]  /*0ef0*/  FADD R7, -R32, R19 ;  /* 0x0000001320077221 */ /* 0x000fe20000000100 */
[----:B------:R-:W-:Y:S01]  /*0f00*/  FSEL R35, R6, RZ, !P1 ;  /* 0x000000ff06237208 */ /* 0x000fe20004800000 */
[----:B------:R-:W-:Y:S01]  /*0f10*/  FADD R18, R23, -R34 ;  /* 0x8000002217127221 */ /* 0x000fe20000000000 */
[----:B------:R-:W-:Y:S01]  /*0f20*/  FSEL R23, R34, R36, !P1 ;  /* 0x0000002422177208 */ /* 0x000fe20004800000 */
[----:B------:R-:W-:Y:S01]  /*0f30*/  FFMA R6, R7, R26, R32 ;  /* 0x0000001a07067223 */ /* 0x000fe20000000020 */
[----:B------:R-:W-:Y:S01]  /*0f40*/  FSEL R29, R29, RZ, P2 ;  /* 0x000000ff1d1d7208 */ /* 0x000fe20001000000 */
[----:B------:R-:W-:-:S02]  /*0f50*/  FFMA R18, R5, R18, RZ ;  /* 0x0000001205127223 */ /* 0x000fc400000000ff */
[----:B------:R-:W-:Y:S01]  /*0f60*/  FADD R34, R19, -R6 ;  /* 0x8000000613227221 */ /* 0x000fe20000000000 */
[----:B------:R-:W-:Y:S01]  /*0f70*/  FSEL R32, R6, R32, !P1 ;  /* 0x0000002006207208 */ /* 0x000fe20004800000 */
[----:B------:R-:W-:Y:S02]  /*0f80*/  FADD R6, -R35, R22 ;  /* 0x0000001623067221 */ /* 0x000fe40000000100 */
[----:B------:R-:W-:Y:S02]  /*0f90*/  FFMA R34, R7, R34, RZ ;  /* 0x0000002207227223 */ /* 0x000fe400000000ff */
[----:B------:R-:W-:Y:S01]  /*0fa0*/  FFMA R26, R6, R26, R35 ;  /* 0x0000001a061a7223 */ /* 0x000fe20000000023 */
[----:B------:R-:W-:Y:S02]  /*0fb0*/  FADD R7, -R32, R21 ;  /* 0x0000001520077221 */ /* 0x000fe40000000100 */
[----:B------:R-:W-:Y:S01]  /*0fc0*/  FSEL R34, R34, RZ, !P1 ;  /* 0x000000ff22227208 */ /* 0x000fe20004800000 */
[----:B------:R-:W-:Y:S01]  /*0fd0*/  FADD R5, R22, -R26 ;  /* 0x8000001a16057221 */ /* 0x000fe20000000000 */
[----:B------:R-:W-:-:S02]  /*0fe0*/  SHF.L.U32 R22, R15, 0x10, RZ ;  /* 0x000000100f167819 */ /* 0x000fc400000006ff */
[----:B------:R-:W-:Y:S01]  /*0ff0*/  FSEL R35, R26, R35, !P1 ;  /* 0x000000231a237208 */ /* 0x000fe20004800000 */
[----:B------:R-:W-:Y:S01]  /*1000*/  FFMA R6, R6, R5, RZ ;  /* 0x0000000506067223 */ /* 0x000fe200000000ff */
[----:B------:R-:W-:Y:S01]  /*1010*/  SHF.L.U32 R26, R11, 0x10, RZ ;  /* 0x000000100b1a7819 */ /* 0x000fe200000006ff */
[----:B------:R-:W-:Y:S01]  /*1020*/  FADD R13, R13, R22 ;  /* 0x000000160d0d7221 */ /* 0x000fe20000000000 */
[----:B------:R-:W-:Y:S02]  /*1030*/  IMAD.U32 R22, R20, 0x10000, RZ ;  /* 0x0001000014167824 */ /* 0x000fe400078e00ff */
[----:B------:R-:W-:Y:S01]  /*1040*/  FADD R20, -R33, R14 ;  /* 0x0000000e21147221 */ /* 0x000fe20000000100 */
[----:B------:R-:W-:Y:S01]  /*1050*/  FSEL R11, R30, RZ, !P1 ;  /* 0x000000ff1e0b7208 */ /* 0x000fe20004800000 */
[----:B------:R-:W-:Y:S02]  /*1060*/  FADD R26, R27, R26 ;  /* 0x0000001a1b1a7221 */ /* 0x000fe40000000000 */
[----:B------:R-:W-:-:S02]  /*1070*/  FFMA R15, R20, R8, R33 ;  /* 0x00000008140f7223 */ /* 0x000fc40000000021 */
[----:B------:R-:W-:Y:S01]  /*1080*/  FFMA R5, R13, R26, R22 ;  /* 0x0000001a0d057223 */ /* 0x000fe20000000016 */
[----:B------:R-:W-:Y:S02]  /*1090*/  FFMA R13, R7, R8, R32 ;  /* 0x00000008070d7223 */ /* 0x000fe40000000020 */
[----:B------:R-:W-:Y:S01]  /*10a0*/  FSEL R33, R15, R33, !P1 ;  /* 0x000000210f217208 */ /* 0x000fe20004800000 */
[----:B------:R-:W-:Y:S01]  /*10b0*/  FADD R15, R14, -R15 ;  /* 0x8000000f0e0f7221 */ /* 0x000fe20000000000 */
[----:B------:R-:W-:Y:S02]  /*10c0*/  F2FP.BF16.F32.PACK_AB R14, R21, R14 ;  /* 0x0000000e150e723e */ /* 0x000fe400000010ff */
[----:B------:R-:W-:Y:S01]  /*10d0*/  FSEL R22, R13, R32, !P1 ;  /* 0x000000200d167208 */ /* 0x000fe20004800000 */
[----:B------:R-:W-:Y:S01]  /*10e0*/  FADD R13, R21, -R13 ;  /* 0x8000000d150d7221 */ /* 0x000fe20000000000 */
[----:B------:R-:W-:Y:S01]  /*10f0*/  @!P1 FFMA R11, R20, R15, R11 ;  /* 0x0000000f140b9223 */ /* 0x000fe2000000000b */
[----:B------:R-:W-:Y:S01]  /*1100*/  FADD R20, -R23, R24 ;  /* 0x0000001817147221 */ /* 0x000fe20000000100 */
[----:B------:R-:W-:Y:S01]  /*1110*/  FSEL R15, R18, RZ, !P1 ;  /* 0x000000ff120f7208 */ /* 0x000fe20004800000 */
[----:B------:R-:W-:Y:S01]  /*1120*/  @!P1 FFMA R34, R7, R13, R34 ;  /* 0x0000000d07229223 */ /* 0x000fe20000000022 */
[----:B------:R-:W-:Y:S01]  /*1130*/  FADD R22, -R33, R22 ;  /* 0x0000001621167221 */ /* 0x000fe20000000100 */
[----:B------:R-:W-:-:S02]  /*1140*/  FFMA R13, R20, R8, R23 ;  /* 0x00000008140d7223 */ /* 0x000fc40000000017 */
[----:B------:R-:W-:Y:S01]  /*1150*/  FADD R11, R11, R34 ;  /* 0x000000220b0b7221 */ /* 0x000fe20000000000 */
[----:B------:R-:W-:Y:S01]  /*1160*/  FMUL R7, R22, R22 ;  /* 0x0000001616077220 */ /* 0x000fe20000400000 */
[----:B------:R-:W-:Y:S01]  /*1170*/  FADD R18, R24, -R13 ;  /* 0x8000000d18127221 */ /* 0x000fe20000000000 */
[----:B------:R-:W-:Y:S01]  /*1180*/  FSEL R23, R13, R23, !P1 ;  /* 0x000000170d177208 */ /* 0x000fe20004800000 */
[----:B------:R-:W-:Y:S01]  /*1190*/  FFMA R26, R22, R28, R33 ;  /* 0x0000001c161a7223 */ /* 0x000fe20000000021 */
[----:B------:R-:W-:Y:S01]  /*11a0*/  FMUL R7, R7, R12 ;  /* 0x0000000c07077220 */ /* 0x000fe20000400000 */
[----:B------:R-:W-:Y:S01]  /*11b0*/  @!P1 FFMA R15, R20, R18, R15 ;  /* 0x00000012140f9223 */ /* 0x000fe2000000000f */
[----:B------:R-:W-:Y:S01]  /*11c0*/  FADD R20, -R35, R5 ;  /* 0x0000000523147221 */ /* 0x000fe20000000100 */
[----:B------:R-:W-:Y:S01]  /*11d0*/  FADD R13, -R26, R23 ;  /* 0x000000171a0d7221 */ /* 0x000fe20000000100 */
[----:B------:R-:W-:Y:S01]  /*11e0*/  FFMA R11, R28, R7, R11 ;  /* 0x000000071c0b7223 */ /* 0x000fe2000000000b */
[----:B------:R-:W-:Y:S01]  /*11f0*/  FADD R7, R10, R10 ;  /* 0x0000000a0a077221 */ /* 0x000fe20000000000 */
[----:B------:R-:W-:Y:S01]  /*1200*/  FFMA R8, R20, R8, R35 ;  /* 0x0000000814087223 */ /* 0x000fe20000000023 */
[----:B------:R-:W-:Y:S01]  /*1210*/  FMUL R18, R13, R13 ;  /* 0x0000000d0d127220 */ /* 0x000fe20000400000 */
[----:B------:R-:W-:Y:S01]  /*1220*/  FADD R12, R11, R15 ;  /* 0x0000000f0b0c7221 */ /* 0x000fe20000000000 */
[----:B------:R-:W-:Y:S01]  /*1230*/  FSEL R11, R6, RZ, !P1 ;  /* 0x000000ff060b7208 */ /* 0x000fe20004800000 */
[----:B------:R-:W-:Y:S01]  /*1240*/  FFMA R26, R13, R31, R26 ;  /* 0x0000001f0d1a7223 */ /* 0x000fe2000000001a */
[----:B------:R-:W-:Y:S01]  /*1250*/  FSETP.GEU.AND P3, PT, |R7|, 1.175494350822287508e-38, PT ;  /* 0x008000000700780b */ /* 0x000fe20003f6e200 */
[----:B------:R-:W-:Y:S01]  /*1260*/  FMUL R18, R9, R18 ;  /* 0x0000001209127220 */ /* 0x000fe20000400000 */
[----:B------:R-:W-:Y:S01]  /*1270*/  FSEL R9, R8, R35, !P1 ;  /* 0x0000002308097208 */ /* 0x000fe20004800000 */
[C---:B------:R-:W-:Y:S01]  /*1280*/  FMUL R6, R7.reuse, 0.25 ;  /* 0x3e80000007067820 */ /* 0x040fe20000400000 */
[----:B------:R-:W-:Y:S01]  /*1290*/  FSETP.GT.AND P0, PT, |R7|, 8.50705917302346158658e+37, PT ;  /* 0x7e8000000700780b */ /* 0x000fe20003f04200 */
[----:B------:R-:W-:Y:S01]  /*12a0*/  FADD R8, R5, -R8 ;  /* 0x8000000805087221 */ /* 0x000fe20000000000 */
[----:B------:R-:W-:Y:S01]  /*12b0*/  FFMA R12, R31, R18, R12 ;  /* 0x000000121f0c7223 */ /* 0x000fe2000000000c */
[----:B------:R-:W-:Y:S01]  /*12c0*/  FADD R9, -R26, R9 ;  /* 0x000000091a097221 */ /* 0x000fe20000000100 */
[----:B------:R-:W-:Y:S01]  /*12d0*/  FSEL R15, R6, R7, P0 ;  /* 0x00000007060f7208 */ /* 0x000fe20000000000 */
[----:B------:R-:W-:Y:S01]  /*12e0*/  @!P1 FFMA R11, R20, R8, R11 ;  /* 0x00000008140b9223 */ /* 0x000fe2000000000b */
[----:B------:R-:W-:Y:S01]  /*12f0*/  FSETP.NEU.AND P2, PT, R7, RZ, PT ;  /* 0x000000ff0700720b */ /* 0x000fe20003f4d000 */
[C---:B------:R-:W-:Y:S01]  /*1300*/  FFMA R26, R9.reuse, R29, R26 ;  /* 0x0000001d091a7223 */ /* 0x040fe2000000001a */
[----:B------:R-:W-:Y:S01]  /*1310*/  FMUL R8, R9, R9 ;  /* 0x0000000909087220 */ /* 0x000fe20000400000 */
[----:B------:R-:W-:Y:S01]  /*1320*/  @!P3 FMUL R15, R15, 16777216 ;  /* 0x4b8000000f0fb820 */ /* 0x000fe20000400000 */
[----:B------:R-:W-:Y:S01]  /*1330*/  FADD R12, R12, R11 ;  /* 0x0000000b0c0c7221 */ /* 0x000fe20000000000 */
[----:B------:R-:W-:Y:S01]  /*1340*/  FMUL R9, R10, 0.25 ;  /* 0x3e8000000a097820 */ /* 0x000fe20000400000 */
[----:B------:R-:W-:Y:S01]  /*1350*/  FMUL R8, R25, R8 ;  /* 0x0000000819087220 */ /* 0x000fe20000400000 */
[----:B------:R-:W0:Y:S02]  /*1360*/  SHFL.BFLY PT, R11, R26, 0x10, 0x1f ;  /* 0x0e001f001a0b7f89 */ /* 0x000e2400000e0000 */
[----:B------:R-:W1:Y:S01]  /*1370*/  MUFU.RCP R15, R15 ;  /* 0x0000000f000f7308 */ /* 0x000e620000001000 */
[----:B------:R-:W-:Y:S01]  /*1380*/  FFMA R12, R29, R8, R12 ;  /* 0x000000081d0c7223 */ /* 0x000fe2000000000c */
[----:B------:R-:W-:Y:S01]  /*1390*/  FSEL R18, R9, R10, P0 ;  /* 0x0000000a09127208 */ /* 0x000fe20000000000 */
[----:B------:R-:W-:-:S03]  /*13a0*/  FADD R8, R7, R7 ;  /* 0x0000000707087221 */ /* 0x000fc60000000000 */
[----:B------:R-:W2:Y:S01]  /*13b0*/  SHFL.BFLY PT, R13, R12, 0x10, 0x1f ;  /* 0x0e001f000c0d7f89 */ /* 0x000ea200000e0000 */
[----:B------:R-:W-:Y:S01]  /*13c0*/  @!P3 FMUL R18, R18, 16777216 ;  /* 0x4b8000001212b820 */ /* 0x000fe20000400000 */
[C---:B------:R-:W-:Y:S01]  /*13d0*/  FSETP.GEU.AND P3, PT, |R8|.reuse, 1.175494350822287508e-38, PT ;  /* 0x008000000800780b */ /* 0x040fe20003f6e200 */
[C---:B------:R-:W-:Y:S01]  /*13e0*/  FMUL R9, R8.reuse, 0.25 ;  /* 0x3e80000008097820 */ /* 0x040fe20000400000 */
[----:B------:R-:W-:-:S04]  /*13f0*/  FSETP.GT.AND P0, PT, |R8|, 8.50705917302346158658e+37, PT ;  /* 0x7e8000000800780b */ /* 0x000fc80003f04200 */
[----:B------:R-:W-:Y:S01]  /*1400*/  FSEL R20, R9, R8, P0 ;  /* 0x0000000809147208 */ /* 0x000fe20000000000 */
[----:B-1----:R-:W-:-:S05]  /*1410*/  FMUL R18, R15, R18 ;  /* 0x000000120f127220 */ /* 0x002fca0000400000 */
[----:B------:R-:W-:Y:S01]  /*1420*/  FSEL R18, R18, RZ, P2 ;  /* 0x000000ff12127208 */ /* 0x000fe20001000000 */
[----:B------:R-:W-:Y:S01]  /*1430*/  @!P3 FMUL R20, R20, 16777216 ;  /* 0x4b8000001414b820 */ /* 0x000fe20000400000 */
[----:B0-----:R-:W-:Y:S01]  /*1440*/  FADD R11, -R26, R11 ;  /* 0x0000000b1a0b7221 */ /* 0x001fe20000000100 */
[----:B------:R-:W-:-:S03]  /*1450*/  FSETP.NEU.AND P2, PT, R8, RZ, PT ;  /* 0x000000ff0800720b */ /* 0x000fc60003f4d000 */
[C---:B------:R-:W-:Y:S01]  /*1460*/  FFMA R26, R11.reuse, R18, R26 ;  /* 0x000000120b1a7223 */ /* 0x040fe2000000001a */
[----:B------:R-:W-:Y:S01]  /*1470*/  FMUL R15, R11, R11 ;  /* 0x0000000b0b0f7220 */ /* 0x000fe20000400000 */
[----:B------:R-:W0:Y:S01]  /*1480*/  MUFU.RCP R20, R20 ;  /* 0x0000001400147308 */ /* 0x000e220000001000 */
[----:B------:R-:W-:Y:S01]  /*1490*/  FSEL R11, R6, R7, P0 ;  /* 0x00000007060b7208 */ /* 0x000fe20000000000 */
[----:B--2---:R-:W-:Y:S01]  /*14a0*/  FADD R13, R12, R13 ;  /* 0x0000000d0c0d7221 */ /* 0x004fe20000000000 */
[----:B------:R-:W-:Y:S01]  /*14b0*/  FMUL R15, R10, R15 ;  /* 0x0000000f0a0f7220 */ /* 0x000fe20000400000 */
[----:B------:R-:W1:Y:S01]  /*14c0*/  SHFL.BFLY PT, R19, R26, 0x8, 0x1f ;  /* 0x0d001f001a137f89 */ /* 0x000e6200000e0000 */
[----:B------:R-:W-:Y:S01]  /*14d0*/  FADD R6, R8, R8 ;  /* 0x0000000808067221 */ /* 0x000fe20000000000 */
[----:B------:R-:W-:Y:S01]  /*14e0*/  @!P3 FMUL R11, R11, 16777216 ;  /* 0x4b8000000b0bb820 */ /* 0x000fe20000400000 */
[----:B------:R-:W-:-:S03]  /*14f0*/  FFMA R13, R18, R15, R13 ;  /* 0x0000000f120d7223 */ /* 0x000fc6000000000d */
[C---:B------:R-:W-:Y:S02]  /*1500*/  FSETP.GEU.AND P3, PT, |R6|.reuse, 1.175494350822287508e-38, PT ;  /* 0x008000000600780b */ /* 0x040fe40003f6e200 */
[----:B------:R-:W2:Y:S01]  /*1510*/  SHFL.BFLY PT, R10, R13, 0x8, 0x1f ;  /* 0x0d001f000d0a7f89 */ /* 0x000ea200000e0000 */
[----:B------:R-:W-:Y:S01]  /*1520*/  FSETP.GT.AND P0, PT, |R6|, 8.50705917302346158658e+37, PT ;  /* 0x7e8000000600780b */ /* 0x000fe20003f04200 */
[----:B0-----:R-:W-:Y:S01]  /*1530*/  FMUL R12, R20, R11 ;  /* 0x0000000b140c7220 */ /* 0x001fe20000400000 */
[----:B------:R-:W-:-:S04]  /*1540*/  FMUL R11, R6, 0.25 ;  /* 0x3e800000060b7820 */ /* 0x000fc80000400000 */
[----:B------:R-:W-:Y:S02]  /*1550*/  FSEL R12, R12, RZ, P2 ;  /* 0x000000ff0c0c7208 */ /* 0x000fe40001000000 */
[----:B------:R-:W-:-:S05]  /*1560*/  FSEL R15, R11, R6, P0 ;  /* 0x000000060b0f7208 */ /* 0x000fca0000000000 */
[----:B------:R-:W-:Y:S01]  /*1570*/  @!P3 FMUL R15, R15, 16777216 ;  /* 0x4b8000000f0fb820 */ /* 0x000fe20000400000 */
[----:B-1----:R-:W-:-:S04]  /*1580*/  FADD R19, -R26, R19 ;  /* 0x000000131a137221 */ /* 0x002fc80000000100 */
[C---:B------:R-:W-:Y:S01]  /*1590*/  FMUL R18, R19.reuse, R19 ;  /* 0x0000001313127220 */ /* 0x040fe20000400000 */
[----:B------:R-:W-:Y:S01]  /*15a0*/  FFMA R19, R19, R12, R26 ;  /* 0x0000000c13137223 */ /* 0x000fe2000000001a */
[----:B------:R-:W0:Y:S01]  /*15b0*/  MUFU.RCP R15, R15 ;  /* 0x0000000f000f7308 */ /* 0x000e220000001000 */
[----:B--2---:R-:W-:Y:S01]  /*15c0*/  FADD R13, R13, R10 ;  /* 0x0000000a0d0d7221 */ /* 0x004fe20000000000 */
[----:B------:R-:W-:Y:S02]  /*15d0*/  FMUL R18, R7, R18 ;  /* 0x0000001207127220 */ /* 0x000fe40000400000 */
[----:B------:R-:W1:Y:S01]  /*15e0*/  SHFL.BFLY PT, R10, R19, 0x4, 0x1f ;  /* 0x0c801f00130a7f89 */ /* 0x000e6200000e0000 */
[----:B------:R-:W-:Y:S01]  /*15f0*/  FADD R7, R6, R6 ;  /* 0x0000000606077221 */ /* 0x000fe20000000000 */
[----:B------:R-:W-:Y:S01]  /*1600*/  FFMA R13, R12, R18, R13 ;  /* 0x000000120c0d7223 */ /* 0x000fe2000000000d */
[----:B------:R-:W-:Y:S02]  /*1610*/  FSEL R18, R9, R8, P0 ;  /* 0x0000000809127208 */ /* 0x000fe40000000000 */
[----:B------:R-:W-:-:S02]  /*1620*/  FSETP.NEU.AND P0, PT, R6, RZ, PT ;  /* 0x000000ff0600720b */ /* 0x000fc40003f0d000 */
[----:B------:R-:W2:Y:S01]  /*1630*/  SHFL.BFLY PT, R12, R13, 0x4, 0x1f ;  /* 0x0c801f000d0c7f89 */ /* 0x000ea200000e0000 */
[----:B------:R-:W-:Y:S01]  /*1640*/  @!P3 FMUL R18, R18, 16777216 ;  /* 0x4b8000001212b820 */ /* 0x000fe20000400000 */
[----:B------:R-:W-:-:S03]  /*1650*/  FSETP.GEU.AND P2, PT, |R7|, 1.175494350822287508e-38, PT ;  /* 0x008000000700780b */ /* 0x000fc60003f4e200 */
[----:B0-----:R-:W-:-:S05]  /*1660*/  FMUL R18, R15, R18 ;  /* 0x000000120f127220 */ /* 0x001fca0000400000 */
[----:B------:R-:W-:Y:S02]  /*1670*/  FSEL R18, R18, RZ, P0 ;  /* 0x000000ff12127208 */ /* 0x000fe40000000000 */
[----:B------:R-:W-:Y:S01]  /*1680*/  FSETP.GT.AND P0, PT, |R7|, 8.50705917302346158658e+37, PT ;  /* 0x7e8000000700780b */ /* 0x000fe20003f04200 */
[----:B-1----:R-:W-:-:S03]  /*1690*/  FADD R10, -R19, R10 ;  /* 0x0000000a130a7221 */ /* 0x002fc60000000100 */
[----:B------:R-:W-:Y:S01]  /*16a0*/  FSEL R20, R11, R6, P0 ;  /* 0x000000060b147208 */ /* 0x000fe20000000000 */
[C---:B------:R-:W-:Y:S01]  /*16b0*/  FMUL R23, R10.reuse, R10 ;  /* 0x0000000a0a177220 */ /* 0x040fe20000400000 */
[----:B------:R-:W-:-:S03]  /*16c0*/  FFMA R9, R10, R18, R19 ;  /* 0x000000120a097223 */ /* 0x000fc60000000013 */
[----:B------:R-:W-:Y:S01]  /*16d0*/  @!P2 FMUL R20, R20, 16777216 ;  /* 0x4b8000001414a820 */ /* 0x000fe20000400000 */
[----:B------:R-:W-:Y:S01]  /*16e0*/  FMUL R23, R8, R23 ;  /* 0x0000001708177220 */ /* 0x000fe20000400000 */
[----:B------:R-:W-:Y:S01]  /*16f0*/  FMUL R8, R7, 0.25 ;  /* 0x3e80000007087820 */ /* 0x000fe20000400000 */
[----:B--2---:R-:W-:Y:S01]  /*1700*/  FADD R13, R13, R12 ;  /* 0x0000000c0d0d7221 */ /* 0x004fe20000000000 */
[----:B------:R-:W0:Y:S03]  /*1710*/  SHFL.BFLY PT, R10, R9, 0x2, 0x1f ;  /* 0x0c401f00090a7f89 */ /* 0x000e2600000e0000 */
[----:B------:R-:W-:Y:S01]  /*1720*/  FSEL R15, R8, R7, P0 ;  /* 0x00000007080f7208 */ /* 0x000fe20000000000 */
[----:B------:R-:W-:Y:S01]  /*1730*/  FFMA R13, R18, R23, R13 ;  /* 0x00000017120d7223 */ /* 0x000fe2000000000d */
[----:B------:R-:W-:-:S03]  /*1740*/  FSETP.NEU.AND P0, PT, R7, RZ, PT ;  /* 0x000000ff0700720b */ /* 0x000fc60003f0d000 */
[----:B------:R-:W-:Y:S01]  /*1750*/  @!P2 FMUL R15, R15, 16777216 ;  /* 0x4b8000000f0fa820 */ /* 0x000fe20000400000 */
[----:B------:R-:W1:Y:S05]  /*1760*/  SHFL.BFLY PT, R12, R13, 0x2, 0x1f ;  /* 0x0c401f000d0c7f89 */ /* 0x000e6a00000e0000 */
[----:B------:R-:W2:Y:S01]  /*1770*/  MUFU.RCP R15, R15 ;  /* 0x0000000f000f7308 */ /* 0x000ea20000001000 */
[----:B0-----:R-:W-:Y:S01]  /*1780*/  FADD R18, -R9, R10 ;  /* 0x0000000a09127221 */ /* 0x001fe20000000100 */
[----:B------:R-:W-:-:S03]  /*1790*/  FADD R10, R7, R7 ;  /* 0x00000007070a7221 */ /* 0x000fc60000000000 */
[----:B------:R-:W-:Y:S01]  /*17a0*/  FMUL R19, R18, R18 ;  /* 0x0000001212137220 */ /* 0x000fe20000400000 */
[----:B--2---:R-:W-:Y:S01]  /*17b0*/  FMUL R20, R15, R20 ;  /* 0x000000140f147220 */ /* 0x004fe20000400000 */
[----:B------:R-:W-:Y:S02]  /*17c0*/  FSETP.GEU.AND P2, PT, |R10|, 1.175494350822287508e-38, PT ;  /* 0x008000000a00780b */ /* 0x000fe40003f4e200 */
[----:B------:R-:W-:Y:S01]  /*17d0*/  FMUL R19, R6, R19 ;  /* 0x0000001306137220 */ /* 0x000fe20000400000 */
[----:B-1----:R-:W-:Y:S01]  /*17e0*/  FADD R11, R13, R12 ;  /* 0x0000000c0d0b7221 */ /* 0x002fe20000000000 */
[----:B------:R-:W-:Y:S01]  /*17f0*/  FSEL R20, R20, RZ, P0 ;  /* 0x000000ff14147208 */ /* 0x000fe20000000000 */
[C---:B------:R-:W-:Y:S01]  /*1800*/  FMUL R13, R10.reuse, 0.25 ;  /* 0x3e8000000a0d7820 */ /* 0x040fe20000400000 */
[----:B------:R-:W0:Y:S01]  /*1810*/  S2R R6, SR_TID.X ;  /* 0x0000000000067919 */ /* 0x000e220000002100 */
[----:B------:R-:W-:Y:S02]  /*1820*/  FSETP.GT.AND P0, PT, |R10|, 8.50705917302346158658e+37, PT ;  /* 0x7e8000000a00780b */ /* 0x000fe40003f04200 */
[----:B------:R-:W-:Y:S01]  /*1830*/  FFMA R9, R18, R20, R9 ;  /* 0x0000001412097223 */ /* 0x000fe20000000009 */
[----:B------:R-:W-:Y:S01]  /*1840*/  FFMA R11, R20, R19, R11 ;  /* 0x00000013140b7223 */ /* 0x000fe2000000000b */
[----:B------:R-:W-:-:S02]  /*1850*/  FSEL R13, R13, R10, P0 ;  /* 0x0000000a0d0d7208 */ /* 0x000fc40000000000 */
[----:B------:R-:W-:Y:S01]  /*1860*/  FSEL R8, R8, R7, P0 ;  /* 0x0000000708087208 */ /* 0x000fe20000000000 */
[----:B------:R-:W1:Y:S01]  /*1870*/  SHFL.BFLY PT, R12, R9, 0x1, 0x1f ;  /* 0x0c201f00090c7f89 */ /* 0x000e6200000e0000 */
[----:B------:R-:W-:Y:S01]  /*1880*/  FSETP.NEU.AND P0, PT, R10, RZ, PT ;  /* 0x000000ff0a00720b */ /* 0x000fe20003f0d000 */
[----:B------:R-:W-:Y:S01]  /*1890*/  @!P2 FMUL R13, R13, 16777216 ;  /* 0x4b8000000d0da820 */ /* 0x000fe20000400000 */
[----:B------:R-:W-:Y:S01]  /*18a0*/  F2FP.BF16.F32.PACK_AB R15, R5, R24 ;  /* 0x00000018050f723e */ /* 0x000fe200000010ff */
[----:B------:R-:W2:Y:S01]  /*18b0*/  SHFL.BFLY PT, R18, R11, 0x1, 0x1f ;  /* 0x0c201f000b127f89 */ /* 0x000ea200000e0000 */
[----:B------:R-:W-:-:S03]  /*18c0*/  @!P2 FMUL R8, R8, 16777216 ;  /* 0x4b8000000808a820 */ /* 0x000fc60000400000 */
[----:B------:R-:W3:Y:S01]  /*18d0*/  MUFU.RCP R13, R13 ;  /* 0x0000000d000d7308 */ /* 0x000ee20000001000 */
[----:B------:R-:W-:Y:S01]  /*18e0*/  @!P1 STG.E.64 desc[UR6][R16.64], R14 ;  /* 0x0000000e10009986 */ /* 0x000fe2000c101b06 */
[----:B---3--:R-:W-:Y:S01]  /*18f0*/  FMUL R8, R13, R8 ;  /* 0x000000080d087220 */ /* 0x008fe20000400000 */
[----:B-1----:R-:W-:Y:S01]  /*1900*/  FADD R12, -R9, R12 ;  /* 0x0000000c090c7221 */ /* 0x002fe20000000100 */
[C---:B0-----:R-:W-:Y:S02]  /*1910*/  LOP3.LUT P2, RZ, R6.reuse, 0x1f, RZ, 0xc0, !PT ;  /* 0x0000001f06ff7812 */ /* 0x041fe4000784c0ff */
[----:B------:R-:W-:Y:S01]  /*1920*/  ISETP.GE.AND P3, PT, R6, 0x8, PT ;  /* 0x000000080600780c */ /* 0x000fe20003f66270 */
[----:B--2---:R-:W-:Y:S01]  /*1930*/  FADD R19, R11, R18 ;  /* 0x000000120b137221 */ /* 0x004fe20000000000 */
[----:B------:R-:W-:Y:S01]  /*1940*/  FMUL R18, R12, R12 ;  /* 0x0000000c0c127220 */ /* 0x000fe20000400000 */
[----:B------:R-:W-:Y:S02]  /*1950*/  FSEL R8, R8, RZ, P0 ;  /* 0x000000ff08087208 */ /* 0x000fe40000000000 */
[----:B------:R-:W-:Y:S01]  /*1960*/  SHF.R.U32.HI R11, RZ, 0x3, R6 ;  /* 0x00000003ff0b7819 */ /* 0x000fe20000011606 */
[----:B------:R-:W-:Y:S01]  /*1970*/  FMUL R18, R7, R18 ;  /* 0x0000001207127220 */ /* 0x000fe20000400000 */
[----:B------:R-:W-:Y:S01]  /*1980*/  SHF.L.U32 R5, R6, 0x2, RZ ;  /* 0x0000000206057819 */ /* 0x000fe200000006ff */
[----:B------:R-:W-:Y:S01]  /*1990*/  FFMA R20, R12, R8, R9 ;  /* 0x000000080c147223 */ /* 0x000fe20000000009 */
[----:B------:R-:W-:Y:S01]  /*19a0*/  LOP3.LUT R11, R11, 0x1c, RZ, 0xc0, !PT ;  /* 0x0000001c0b0b7812 */ /* 0x000fe200078ec0ff */
[----:B------:R-:W-:-:S04]  /*19b0*/  FFMA R18, R8, R18, R19 ;  /* 0x0000001208127223 */ /* 0x000fc80000000013 */
[----:B------:R-:W-:Y:S04]  /*19c0*/  @!P2 STS [R11+UR4+0x40], R10 ;  /* 0x0000400a0b00a988 */ /* 0x000fe80008000804 */
[----:B------:R-:W-:Y:S04]  /*19d0*/  @!P2 STS [R11+UR4], R20 ;  /* 0x000000140b00a988 */ /* 0x000fe80008000804 */
[----:B------:R-:W-:Y:S01]  /*19e0*/  @!P2 STS [R11+UR4+0x20], R18 ;  /* 0x000020120b00a988 */ /* 0x000fe20008000804 */
[----:B------:R-:W-:Y:S06]  /*19f0*/  BAR.SYNC.DEFER_BLOCKING 0x0 ;  /* 0x0000000000007b1d */ /* 0x000fec0000010000 */
[----:B------:R-:W0:Y:S04]  /*1a00*/  @!P3 LDS R2, [R5+UR4+0x40] ;  /* 0x000040040502b984 */ /* 0x000e280008000800 */
[----:B------:R-:W1:Y:S04]  /*1a10*/  @!P3 LDS R3, [R5+UR4] ;  /* 0x000000040503b984 */ /* 0x000e680008000800 */
[----:B------:R-:W2:Y:S04]  /*1a20*/  @!P3 LDS R4, [R5+UR4+0x20] ;  /* 0x000020040504b984 */ /* 0x000ea80008000800 */
[----:B0-----:R-:W0:Y:S04]  /*1a30*/  SHFL.BFLY PT, R13, R2, 0x4, 0x1f ;  /* 0x0c801f00020d7f89 */ /* 0x001e2800000e0000 */
[----:B-1----:R-:W1:Y:S04]  /*1a40*/  SHFL.BFLY PT, R8, R3, 0x4, 0x1f ;  /* 0x0c801f0003087f89 */ /* 0x002e6800000e0000 */
[----:B--2---:R-:W2:Y:S01]  /*1a50*/  SHFL.BFLY PT, R9, R4, 0x4, 0x1f ;  /* 0x0c801f0004097f89 */ /* 0x004ea200000e0000 */
[----:B0-----:R-:W-:-:S04]  /*1a60*/  FADD R12, R2, R13 ;  /* 0x0000000d020c7221 */ /* 0x001fc80000000000 */
[C---:B------:R-:W-:Y:S01]  /*1a70*/  FMUL R7, R12.reuse, 0.25 ;  /* 0x3e8000000c077820 */ /* 0x040fe20000400000 */
[C---:B------:R-:W-:Y:S01]  /*1a80*/  FSETP.GEU.AND P2, PT, |R12|.reuse, 1.175494350822287508e-38, PT ;  /* 0x008000000c00780b */ /* 0x040fe20003f4e200 */
[----:B------:R-:W0:Y:S01]  /*1a90*/  SHFL.BFLY PT, R15, R12, 0x2, 0x1f ;  /* 0x0c401f000c0f7f89 */ /* 0x000e2200000e0000 */
[----:B------:R-:W-:Y:S01]  /*1aa0*/  FSETP.GT.AND P0, PT, |R12|, 8.50705917302346158658e+37, PT ;  /* 0x7e8000000c00780b */ /* 0x000fe20003f04200 */
[----:B-1----:R-:W-:Y:S01]  /*1ab0*/  FADD R8, -R3, R8 ;  /* 0x0000000803087221 */ /* 0x002fe20000000100 */
[----:B--2---:R-:W-:Y:S02]  /*1ac0*/  FADD R4, R4, R9 ;  /* 0x0000000904047221 */ /* 0x004fe40000000000 */
[----:B------:R-:W-:Y:S01]  /*1ad0*/  FSEL R10, R7, R12, P0 ;  /* 0x0000000c070a7208 */ /* 0x000fe20000000000 */
[----:B------:R-:W-:-:S04]  /*1ae0*/  FMUL R11, R8, R8 ;  /* 0x00000008080b7220 */ /* 0x000fc80000400000 */
[----:B------:R-:W-:Y:S02]  /*1af0*/  FMUL R11, R2, R11 ;  /* 0x0000000b020b7220 */ /* 0x000fe40000400000 */
[----:B------:R-:W-:Y:S02]  /*1b00*/  @!P2 FMUL R10, R10, 16777216 ;  /* 0x4b8000000a0aa820 */ /* 0x000fe40000400000 */
[----:B------:R-:W-:-:S04]  /*1b10*/  @P0 FMUL R13, R13, 0.25 ;  /* 0x3e8000000d0d0820 */ /* 0x000fc80000400000 */
[----:B------:R-:W1:Y:S01]  /*1b20*/  MUFU.RCP R10, R10 ;  /* 0x0000000a000a7308 */ /* 0x000e620000001000 */
[----:B------:R-:W-:Y:S01]  /*1b30*/  @!P2 FMUL R13, R13, 16777216 ;  /* 0x4b8000000d0da820 */ /* 0x000fe20000400000 */
[C---:B------:R-:W-:Y:S01]  /*1b40*/  FSETP.NEU.AND P2, PT, R12.reuse, RZ, PT ;  /* 0x000000ff0c00720b */ /* 0x040fe20003f4d000 */
[----:B0-----:R-:W-:-:S04]  /*1b50*/  FADD R7, R12, R15 ;  /* 0x0000000f0c077221 */ /* 0x001fc80000000000 */
[C---:B------:R-:W-:Y:S01]  /*1b60*/  FMUL R14, R7.reuse, 0.25 ;  /* 0x3e800000070e7820 */ /* 0x040fe20000400000 */
[C---:B------:R-:W-:Y:S02]  /*1b70*/  FSETP.GEU.AND P3, PT, |R7|.reuse, 1.175494350822287508e-38, PT ;  /* 0x008000000700780b */ /* 0x040fe40003f6e200 */
[----:B------:R-:W-:Y:S01]  /*1b80*/  FSETP.GT.AND P0, PT, |R7|, 8.50705917302346158658e+37, PT ;  /* 0x7e8000000700780b */ /* 0x000fe20003f04200 */
[----:B-1----:R-:W-:-:S03]  /*1b90*/  FMUL R13, R10, R13 ;  /* 0x0000000d0a0d7220 */ /* 0x002fc60000400000 */
[----:B------:R-:W-:Y:S02]  /*1ba0*/  FSEL R14, R14, R7, P0 ;  /* 0x000000070e0e7208 */ /* 0x000fe40000000000 */
[----:B------:R-:W-:-:S05]  /*1bb0*/  FSEL R13, R13, RZ, P2 ;  /* 0x000000ff0d0d7208 */ /* 0x000fca0001000000 */
[----:B------:R-:W-:Y:S01]  /*1bc0*/  @!P3 FMUL R14, R14, 16777216 ;  /* 0x4b8000000e0eb820 */ /* 0x000fe20000400000 */
[----:B------:R-:W-:Y:S01]  /*1bd0*/  FFMA R3, R8, R13, R3 ;  /* 0x0000000d08037223 */ /* 0x000fe20000000003 */
[----:B------:R-:W-:Y:S01]  /*1be0*/  FFMA R4, R13, R11, R4 ;  /* 0x0000000b0d047223 */ /* 0x000fe20000000004 */
[----:B------:R-:W0:Y:S01]  /*1bf0*/  SHFL.BFLY PT, R8, R7, 0x1, 0x1f ;  /* 0x0c201f0007087f89 */ /* 0x000e2200000e0000 */
[----:B------:R-:W-:Y:S01]  /*1c00*/  @P0 FMUL R15, R15, 0.25 ;  /* 0x3e8000000f0f0820 */ /* 0x000fe20000400000 */
[----:B------:R-:W-:Y:S01]  /*1c10*/  FSETP.NEU.AND P0, PT, R7, RZ, PT ;  /* 0x000000ff0700720b */ /* 0x000fe20003f0d000 */
[----:B------:R-:W1:Y:S01]  /*1c20*/  MUFU.RCP R14, R14 ;  /* 0x0000000e000e7308 */ /* 0x000e620000001000 */
[----:B------:R-:W2:Y:S01]  /*1c30*/  SHFL.BFLY PT, R2, R3, 0x2, 0x1f ;  /* 0x0c401f0003027f89 */ /* 0x000ea200000e0000 */
[----:B------:R-:W-:-:S03]  /*1c40*/  @!P3 FMUL R15, R15, 16777216 ;  /* 0x4b8000000f0fb820 */ /* 0x000fc60000400000 */
[----:B------:R-:W3:Y:S01]  /*1c50*/  SHFL.BFLY PT, R9, R4, 0x2, 0x1f ;  /* 0x0c401f0004097f89 */ /* 0x000ee200000e0000 */
[----:B-1----:R-:W-:-:S05]  /*1c60*/  FMUL R15, R14, R15 ;  /* 0x0000000f0e0f7220 */ /* 0x002fca0000400000 */
[----:B------:R-:W-:Y:S01]  /*1c70*/  FSEL R15, R15, RZ, P0 ;  /* 0x000000ff0f0f7208 */ /* 0x000fe20000000000 */
[----:B0-----:R-:W-:Y:S01]  /*1c80*/  FADD R10, R7, R8 ;  /* 0x00000008070a7221 */ /* 0x001fe20000000000 */
[----:B--2---:R-:W-:-:S04]  /*1c90*/  FADD R2, -R3, R2 ;  /* 0x0000000203027221 */ /* 0x004fc80000000100 */
[C---:B------:R-:W-:Y:S01]  /*1ca0*/  FSETP.GEU.AND P2, PT, |R10|.reuse, 1.175494350822287508e-38, PT ;  /* 0x008000000a00780b */ /* 0x040fe20003f4e200 */
[C---:B------:R-:W-:Y:S01]  /*1cb0*/  FMUL R13, R10.reuse, 0.25 ;  /* 0x3e8000000a0d7820 */ /* 0x040fe20000400000 */
[----:B------:R-:W-:Y:S01]  /*1cc0*/  FSETP.GT.AND P0, PT, |R10|, 8.50705917302346158658e+37, PT ;  /* 0x7e8000000a00780b */ /* 0x000fe20003f04200 */
[C---:B------:R-:W-:Y:S01]  /*1cd0*/  FFMA R3, R2.reuse, R15, R3 ;  /* 0x0000000f02037223 */ /* 0x040fe20000000003 */
[----:B------:R-:W-:Y:S01]  /*1ce0*/  FMUL R11, R2, R2 ;  /* 0x00000002020b7220 */ /* 0x000fe20000400000 */
[----:B---3--:R-:W-:Y:S01]  /*1cf0*/  FADD R4, R4, R9 ;  /* 0x0000000904047221 */ /* 0x008fe20000000000 */
[----:B------:R-:W-:Y:S02]  /*1d00*/  FSEL R13, R13, R10, P0 ;  /* 0x0000000a0d0d7208 */ /* 0x000fe40000000000 */
[----:B------:R-:W-:Y:S01]  /*1d10*/  FMUL R11, R12, R11 ;  /* 0x0000000b0c0b7220 */ /* 0x000fe20000400000 */
[----:B------:R-:W0:Y:S03]  /*1d20*/  SHFL.BFLY PT, R2, R3, 0x1, 0x1f ;  /* 0x0c201f0003027f89 */ /* 0x000e2600000e0000 */
[----:B------:R-:W-:Y:S01]  /*1d30*/  FFMA R4, R15, R11, R4 ;  /* 0x0000000b0f047223 */ /* 0x000fe20000000004 */
[----:B------:R-:W-:Y:S01]  /*1d40*/  @!P2 FMUL R13, R13, 16777216 ;  /* 0x4b8000000d0da820 */ /* 0x000fe20000400000 */
[----:B------:R-:W-:Y:S01]  /*1d50*/  MOV R11, 0xfffffc00 ;  /* 0xfffffc00000b7802 */ /* 0x000fe20000000f00 */
[----:B------:R-:W-:Y:S01]  /*1d60*/  @P0 FMUL R8, R8, 0.25 ;  /* 0x3e80000008080820 */ /* 0x000fe20000400000 */
[----:B------:R-:W-:Y:S01]  /*1d70*/  LOP3.LUT P0, RZ, R6, 0x7, RZ, 0xc0, !PT ;  /* 0x0000000706ff7812 */ /* 0x000fe2000780c0ff */
[----:B------:R-:W1:Y:S02]  /*1d80*/  SHFL.BFLY PT, R9, R4, 0x1, 0x1f ;  /* 0x0c201f0004097f89 */ /* 0x000e6400000e0000 */
[----:B------:R-:W2:Y:S01]  /*1d90*/  MUFU.RCP R13, R13 ;  /* 0x0000000d000d7308 */ /* 0x000ea20000001000 */
[----:B------:R-:W-:Y:S01]  /*1da0*/  @!P2 FMUL R8, R8, 16777216 ;  /* 0x4b8000000808a820 */ /* 0x000fe20000400000 */
[----:B------:R-:W-:-:S02]  /*1db0*/  FSETP.NEU.AND P2, PT, R10, RZ, PT ;  /* 0x000000ff0a00720b */ /* 0x000fc40003f4d000 */
[----:B------:R-:W-:Y:S01]  /*1dc0*/  ISETP.LT.AND P0, PT, R6, 0x8, !P0 ;  /* 0x000000080600780c */ /* 0x000fe20004701270 */
[----:B0-----:R-:W-:Y:S01]  /*1dd0*/  FADD R2, -R3, R2 ;  /* 0x0000000203027221 */ /* 0x001fe20000000100 */
[----:B--2---:R-:W-:-:S11]  /*1de0*/  FMUL R8, R13, R8 ;  /* 0x000000080d087220 */ /* 0x004fd60000400000 */
[----:B------:R-:W-:Y:S01]  /*1df0*/  @P0 STS [R5+UR4+0x40], R10 ;  /* 0x0000400a05000988 */ /* 0x000fe20008000804 */
[----:B------:R-:W-:Y:S01]  /*1e00*/  FMUL R12, R2, R2 ;  /* 0x00000002020c7220 */ /* 0x000fe20000400000 */
[----:B------:R-:W-:Y:S01]  /*1e10*/  FSEL R8, R8, RZ, P2 ;  /* 0x000000ff08087208 */ /* 0x000fe20001000000 */
[----:B-1----:R-:W-:Y:S02]  /*1e20*/  FADD R9, R4, R9 ;  /* 0x0000000904097221 */ /* 0x002fe40000000000 */
[----:B------:R-:W-:Y:S02]  /*1e30*/  FMUL R12, R7, R12 ;  /* 0x0000000c070c7220 */ /* 0x000fe40000400000 */
[----:B------:R-:W-:Y:S01]  /*1e40*/  FFMA R4, R2, R8, R3 ;  /* 0x0000000802047223 */ /* 0x000fe20000000003 */
[----:B------:R-:W-:Y:S01]  /*1e50*/  LOP3.LUT R2, R6, 0xff, RZ, 0xc0, !PT ;  /* 0x000000ff06027812 */ /* 0x000fe200078ec0ff */
[----:B------:R-:W-:Y:S01]  /*1e60*/  FFMA R12, R8, R12, R9 ;  /* 0x0000000c080c7223 */ /* 0x000fe20000000009 */
[----:B------:R-:W-:-:S02]  /*1e70*/  HFMA2.MMA R6, -RZ, RZ, 0.7080078125, -0.052093505859375 ;  /* 0x39aaaaabff067435 */ /* 0x000fc400000001ff */
[----:B------:R0:W-:Y:S01]  /*1e80*/  @P0 STS [R5+UR4], R4 ;  /* 0x0000000405000988 */ /* 0x0001e20008000804 */
[----:B------:R-:W-:-:S03]  /*1e90*/  IMAD.WIDE.U32 R2, R2, 0x8, RZ ;  /* 0x0000000802027825 */ /* 0x000fc600078e00ff */
[----:B------:R1:W-:Y:S01]  /*1ea0*/  @P0 STS [R5+UR4+0x20], R12 ;  /* 0x0000200c05000988 */ /* 0x0003e20008000804 */
[----:B------:R-:W-:Y:S01]  /*1eb0*/  BAR.SYNC.DEFER_BLOCKING 0x0 ;  /* 0x0000000000007b1d */ /* 0x000fe20000010000 */
[----:B0-----:R-:W-:-:S04]  /*1ec0*/  IADD3 R4, P2, R2, UR8, RZ ;  /* 0x0000000802047c10 */ /* 0x001fc8000ff5e0ff */
[----:B-1----:R-:W-:Y:S01]  /*1ed0*/  IADD3.X R5, R3, UR9, RZ, P2, !PT ;  /* 0x0000000903057c10 */ /* 0x002fe200097fe4ff */
[----:B------:R-:W0:Y:S04]  /*1ee0*/  LDS R7, [UR4+0x20] ;  /* 0x00002004ff077984 */ /* 0x000e280008000800 */
[----:B------:R-:W1:Y:S01]  /*1ef0*/  LDS R8, [UR4] ;  /* 0x00000004ff087984 */ /* 0x000e620008000800 */
[----:B------:R-:W-:Y:S02]  /*1f00*/  ULDC.64 UR4, c[0x0][0x240] ;  /* 0x0000900000047ab9 */ /* 0x000fe40000000a00 */
[----:B------:R-:W-:-:S04]  /*1f10*/  IADD3 R10, P0, R2, UR4, RZ ;  /* 0x00000004020a7c10 */ /* 0x000fc8000ff1e0ff */
[----:B------:R-:W-:Y:S01]  /*1f20*/  IADD3.X R13, R3, UR5, RZ, P0, !PT ;  /* 0x00000005030d7c10 */ /* 0x000fe200087fe4ff */
[----:B0-----:R-:W-:-:S04]  /*1f30*/  FFMA R7, R7, R6, 9.9999999747524270788e-07 ;  /* 0x358637bd07077423 */ /* 0x001fc80000000006 */
[----:B------:R0:W2:Y:S01]  /*1f40*/  MUFU.RSQ R9, R7 ;  /* 0x0000000700097308 */ /* 0x0000a20000001400 */
[----:B------:R-:W-:-:S04]  /*1f50*/  DEPBAR.LE SB0, 0x0, {1} ;  /* 0x000080020000791a */ /* 0x000fc80000000000 */
.L_x_0:
[----:B------:R-:W1:Y:S01]  /*1f60*/  LDC.64 R22, c[0x0][0x210] ;  /* 0x00008400ff167b82 */ /* 0x000e620000000a00 */
[----:B------:R-:W-:Y:S01]  /*1f70*/  MOV R2, R10 ;  /* 0x0000000a00027202 */ /* 0x000fe20000000f00 */
[----:B------:R-:W-:Y:S01]  /*1f80*/  IMAD.MOV.U32 R3, RZ, RZ, R13 ;  /* 0x000000ffff037224 */ /* 0x000fe200078e000d */
[----:B------:R-:W3:Y:S01]  /*1f90*/  LDG.E.EL.64 R20, desc[UR6][R4.64+0x1800] ;  /* 0x0018000604147981 */ /* 0x000ee2000c2e1b00 */
[----:B------:R-:W-:-:S03]  /*1fa0*/  IADD3 R11, R11, 0x400, RZ ;  /* 0x000004000b0b7810 */ /* 0x000fc60007ffe0ff */
[----:B------:R-:W4:Y:S01]  /*1fb0*/  LDG.E.EL.64 R14, desc[UR6][R2.64+0x1800] ;  /* 0x00180006020e7981 */ /* 0x000f22000c2e1b00 */
[----:B------:R-:W-:-:S03]  /*1fc0*/  IADD3 R13, R0, R11, RZ ;  /* 0x0000000b000d7210 */ /* 0x000fc60007ffe0ff */
[----:B--2---:R2:W5:Y:S04]  /*1fd0*/  LDG.E.EL.64 R16, desc[UR6][R4.64] ;  /* 0x0000000604107981 */ /* 0x004568000c2e1b00 */
[----:B0-----:R-:W5:Y:S01]  /*1fe0*/  LDG.E.EL.64 R18, desc[UR6][R2.64] ;  /* 0x0000000602127981 */ /* 0x001f62000c2e1b00 */
[----:B------:R-:W-:Y:S01]  /*1ff0*/  CS2R R6, SRZ ;  /* 0x0000000000067805 */ /* 0x000fe2000001ff00 */
[----:B-1----:R-:W-:-:S05]  /*2000*/  IMAD.WIDE R22, R13, 0x2, R22 ;  /* 0x000000020d167825 */ /* 0x002fca00078e0216 */
[----:B------:R5:W5:Y:S01]  /*2010*/  @!P1 LDG.E.EF.64 R6, desc[UR6][R22.64] ;  /* 0x0000000616069981 */ /* 0x000b62000c0e1b00 */
[----:B------:R-:W-:Y:S02]  /*2020*/  ISETP.GE.U32.AND P3, PT, R11, 0x800, PT ;  /* 0x000008000b00780c */ /* 0x000fe40003f66070 */
[----:B--2---:R-:W-:-:S04]  /*2030*/  IADD3 R4, P2, R4, 0x800, RZ ;  /* 0x0000080004047810 */ /* 0x004fc80007f5e0ff */
[----:B------:R-:W-:Y:S02]  /*2040*/  IADD3.X R5, RZ, R5, RZ, P2, !PT ;  /* 0x00000005ff057210 */ /* 0x000fe400017fe4ff */
[C---:B---3--:R-:W-:Y:S02]  /*2050*/  PRMT R10, R20.reuse, 0x7632, R10 ;  /* 0x00007632140a7816 */ /* 0x048fe4000000000a */
[----:B------:R-:W-:Y:S02]  /*2060*/  SHF.L.U32 R20, R20, 0x10, RZ ;  /* 0x0000001014147819 */ /* 0x000fe400000006ff */
[----:B------:R-:W-:Y:S01]  /*2070*/  SHF.L.U32 R12, R21, 0x10, RZ ;  /* 0x00000010150c7819 */ /* 0x000fe200000006ff */
[C---:B----4-:R-:W-:Y:S01]  /*2080*/  IMAD.U32 R25, R14.reuse, 0x10000, RZ ;  /* 0x000100000e197824 */ /* 0x050fe200078e00ff */
[----:B------:R-:W-:Y:S02]  /*2090*/  PRMT R21, R14, 0x7632, R21 ;  /* 0x000076320e157816 */ /* 0x000fe40000000015 */
[----:B------:R-:W-:Y:S01]  /*20a0*/  SHF.L.U32 R14, R10, 0x10, RZ ;  /* 0x000000100a0e7819 */ /* 0x000fe200000006ff */
[----:B------:R-:W-:Y:S01]  /*20b0*/  FADD R10, R20, R25 ;  /* 0x00000019140a7221 */ /* 0x000fe20000000000 */
[----:B-----5:R-:W-:-:S02]  /*20c0*/  PRMT R22, R16, 0x7632, R22 ;  /* 0x0000763210167816 */ /* 0x020fc40000000016 */
[C---:B------:R-:W-:Y:S02]  /*20d0*/  SHF.L.U32 R27, R21.reuse, 0x10, RZ ;  /* 0x00000010151b7819 */ /* 0x040fe400000006ff */
[----:B------:R-:W-:Y:S02]  /*20e0*/  SHF.L.U32 R23, R16, 0x10, RZ ;  /* 0x0000001010177819 */ /* 0x000fe400000006ff */
[----:B------:R-:W-:Y:S01]  /*20f0*/  PRMT R21, R21, 0x7632, R21 ;  /* 0x0000763215157816 */ /* 0x000fe20000000015 */
[----:B------:R-:W-:Y:S01]  /*2100*/  FADD R14, R14, R27 ;  /* 0x0000001b0e0e7221 */ /* 0x000fe20000000000 */
[----:B------:R-:W-:Y:S02]  /*2110*/  PRMT R20, R15, 0x7632, R20 ;  /* 0x000076320f147816 */ /* 0x000fe40000000014 */
[C---:B------:R-:W-:Y:S01]  /*2120*/  PRMT R16, R17.reuse, 0x7632, R16 ;  /* 0x0000763211107816 */ /* 0x040fe20000000010 */
[----:B------:R-:W-:Y:S01]  /*2130*/  IMAD.U32 R17, R17, 0x10000, RZ ;  /* 0x0001000011117824 */ /* 0x000fe200078e00ff */
[----:B------:R-:W-:-:S02]  /*2140*/  PRMT R25, R19, 0x7632, R25 ;  /* 0x0000763213197816 */ /* 0x000fc40000000019 */
[C---:B------:R-:W-:Y:S02]  /*2150*/  PRMT R24, R18.reuse, 0x7632, R24 ;  /* 0x0000763212187816 */ /* 0x040fe40000000018 */
[----:B------:R-:W-:Y:S01]  /*2160*/  SHF.L.U32 R26, R18, 0x10, RZ ;  /* 0x00000010121a7819 */ /* 0x000fe200000006ff */
[----:B------:R-:W-:Y:S01]  /*2170*/  IMAD.U32 R18, R22, 0x10000, RZ ;  /* 0x0001000016127824 */ /* 0x000fe200078e00ff */
[----:B------:R-:W-:Y:S02]  /*2180*/  SHF.L.U32 R29, R15, 0x10, RZ ;  /* 0x000000100f1d7819 */ /* 0x000fe400000006ff */
[----:B------:R-:W-:Y:S02]  /*2190*/  SHF.L.U32 R28, R19, 0x10, RZ ;  /* 0x00000010131c7819 */ /* 0x000fe400000006ff */
[----:B------:R-:W-:Y:S01]  /*21a0*/  SHF.L.U32 R15, R21, 0x10, RZ ;  /* 0x00000010150f7819 */ /* 0x000fe200000006ff */
[----:B------:R-:W-:Y:S01]  /*21b0*/  FADD R12, R12, R29 ;  /* 0x0000001d0c0c7221 */ /* 0x000fe20000000000 */
[----:B------:R-:W-:Y:S01]  /*21c0*/  SHF.L.U32 R20, R20, 0x10, RZ ;  /* 0x0000001014147819 */ /* 0x000fe200000006ff */
[----:B------:R-:W-:Y:S01]  /*21d0*/  FADD R17, R17, R28 ;  /* 0x0000001c11117221 */ /* 0x000fe20000000000 */
[----:B------:R-:W-:Y:S01]  /*21e0*/  SHF.L.U32 R19, R16, 0x10, RZ ;  /* 0x0000001010137819 */ /* 0x000fe200000006ff */
[----:B------:R-:W-:Y:S01]  /*21f0*/  FADD R16, R23, R26 ;  /* 0x0000001a17107221 */ /* 0x000fe20000000000 */
[----:B------:R-:W-:Y:S01]  /*2200*/  SHF.L.U32 R22, R25, 0x10, RZ ;  /* 0x0000001019167819 */ /* 0x000fe200000006ff */
[----:B------:R-:W-:Y:S01]  /*2210*/  FADD R15, R15, R20 ;  /* 0x000000140f0f7221 */ /* 0x000fe20000000000 */
[----:B------:R-:W-:Y:S01]  /*2220*/  SHF.L.U32 R21, R24, 0x10, RZ ;  /* 0x0000001018157819 */ /* 0x000fe200000006ff */
[----:B------:R-:W-:Y:S01]  /*2230*/  FADD R23, R14, 1 ;  /* 0x3f8000000e177421 */ /* 0x000fe20000000000 */
[----:B------:R-:W-:Y:S01]  /*2240*/  SEL R20, R6, RZ, !P1 ;  /* 0x000000ff06147207 */ /* 0x000fe20004800000 */
[----:B------:R-:W-:Y:S01]  /*2250*/  FADD R19, R19, R22 ;  /* 0x0000001613137221 */ /* 0x000fe20000000000 */
[----:B------:R-:W-:Y:S01]  /*2260*/  SEL R22, R7, RZ, !P1 ;  /* 0x000000ff07167207 */ /* 0x000fe20004800000 */
[----:B------:R-:W-:Y:S01]  /*2270*/  FADD R18, R18, R21 ;  /* 0x0000001512127221 */ /* 0x000fe20000000000 */
[----:B------:R-:W0:Y:S01]  /*2280*/  LDC.64 R6, c[0x0][0x248] ;  /* 0x00009200ff067b82 */ /* 0x000e220000000a00 */
[----:B------:R-:W-:Y:S01]  /*2290*/  FADD R21, R10, 1 ;  /* 0x3f8000000a157421 */ /* 0x000fe20000000000 */
[----:B------:R-:W-:Y:S01]  /*22a0*/  PRMT R10, R20, 0x7632, R10 ;  /* 0x00007632140a7816 */ /* 0x000fe2000000000a */
[C---:B------:R-:W-:Y:S01]  /*22b0*/  IMAD.U32 R29, R22.reuse, 0x10000, RZ ;  /* 0x00010000161d7824 */ /* 0x040fe200078e00ff */
[----:B------:R-:W-:Y:S01]  /*22c0*/  PRMT R14, R22, 0x7632, R14 ;  /* 0x00007632160e7816 */ /* 0x000fe2000000000e */
[----:B------:R-:W-:Y:S01]  /*22d0*/  FADD R24, R15, 1 ;  /* 0x3f8000000f187421 */ /* 0x000fe20000000000 */
[----:B------:R-:W-:Y:S01]  /*22e0*/  SHF.L.U32 R25, R20, 0x10, RZ ;  /* 0x0000001014197819 */ /* 0x000fe200000006ff */
[----:B------:R-:W-:Y:S01]  /*22f0*/  FADD R20, -R8, R29 ;  /* 0x0000001d08147221 */ /* 0x000fe20000000100 */
[----:B------:R-:W-:Y:S01]  /*2300*/  SHF.L.U32 R27, R10, 0x10, RZ ;  /* 0x000000100a1b7819 */ /* 0x000fe200000006ff */
[----:B------:R-:W-:Y:S01]  /*2310*/  FADD R12, R12, 1 ;  /* 0x3f8000000c0c7421 */ /* 0x000fe20000000000 */
[----:B------:R-:W-:Y:S01]  /*2320*/  SHF.L.U32 R31, R14, 0x10, RZ ;  /* 0x000000100e1f7819 */ /* 0x000fe200000006ff */
[C---:B------:R-:W-:Y:S01]  /*2330*/  FADD R10, -R8.reuse, R25 ;  /* 0x00000019080a7221 */ /* 0x040fe20000000100 */
[----:B------:R-:W-:Y:S01]  /*2340*/  FMUL R20, R9, R20 ;  /* 0x0000001409147220 */ /* 0x000fe20000400000 */
[----:B------:R-:W-:-:S02]  /*2350*/  FADD R14, -R8, R27 ;  /* 0x0000001b080e7221 */ /* 0x000fc40000000100 */
[----:B------:R-:W-:Y:S01]  /*2360*/  FADD R22, -R8, R31 ;  /* 0x0000001f08167221 */ /* 0x000fe20000000100 */
[C---:B------:R-:W-:Y:S01]  /*2370*/  FMUL R15, R9.reuse, R10 ;  /* 0x0000000a090f7220 */ /* 0x040fe20000400000 */
[C---:B------:R-:W-:Y:S01]  /*2380*/  FMUL R25, R9.reuse, R14 ;  /* 0x0000000e09197220 */ /* 0x040fe20000400000 */
[----:B------:R-:W-:Y:S01]  /*2390*/  FFMA R12, R20, R12, R17 ;  /* 0x0000000c140c7223 */ /* 0x000fe20000000011 */
[----:B------:R-:W-:Y:S01]  /*23a0*/  FMUL R22, R9, R22 ;  /* 0x0000001609167220 */ /* 0x000fe20000400000 */
[----:B------:R-:W-:Y:S01]  /*23b0*/  FFMA R15, R15, R21, R16 ;  /* 0x000000150f0f7223 */ /* 0x000fe20000000010 */
[----:B------:R-:W-:Y:S01]  /*23c0*/  FFMA R18, R25, R23, R18 ;  /* 0x0000001719127223 */ /* 0x000fe20000000012 */
[----:B------:R-:W-:Y:S01]  /*23d0*/  IADD3 R10, P0, R2, 0x800, RZ ;  /* 0x00000800020a7810 */ /* 0x000fe20007f1e0ff */
[----:B------:R-:W-:Y:S01]  /*23e0*/  FFMA R19, R22, R24, R19 ;  /* 0x0000001816137223 */ /* 0x000fe20000000013 */
[----:B0-----:R-:W-:Y:S02]  /*23f0*/  IMAD.WIDE R6, R13, 0x2, R6 ;  /* 0x000000020d067825 */ /* 0x001fe400078e0206 */
[----:B------:R-:W-:-:S02]  /*2400*/  F2FP.BF16.F32.PACK_AB R18, R18, R15 ;  /* 0x0000000f1212723e */ /* 0x000fc400000010ff */
[----:B------:R-:W-:Y:S02]  /*2410*/  F2FP.BF16.F32.PACK_AB R19, R19, R12 ;  /* 0x0000000c1313723e */ /* 0x000fe400000010ff */
[----:B------:R-:W-:-:S03]  /*2420*/  IADD3.X R13, RZ, R3, RZ, P0, !PT ;  /* 0x00000003ff0d7210 */ /* 0x000fc600007fe4ff */
[----:B------:R0:W-:Y:S01]  /*2430*/  @!P1 STG.E.64 desc[UR6][R6.64], R18 ;  /* 0x0000001206009986 */ /* 0x0001e2000c101b06 */
[----:B------:R-:W-:Y:S05]  /*2440*/  @!P3 BRA `(.L_x_0) ;  /* 0xfffffff800c4b947 */ /* 0x000fea000383ffff */
[----:B------:R-:W-:Y:S05]  /*2450*/  EXIT ;  /* 0x000000000000794d */ /* 0x000fea0003800000 */
.L_x_1:
[----:B------:R-:W-:-:S00]  /*2460*/  BRA `(.L_x_1) ;  /* 0xfffffffc00fc7947 */ /* 0x000fc0000383ffff */
[----:B------:R-:W-:-:S00]  /*2470*/  NOP ;  /* 0x0000000000007918 */ /* 0x000fc00000000000 */
        /* <DEDUP_REMOVED lines=8> */
.L_x_2:


//--------------------- .nv.global.init           --------------------------
	.section	.nv.global.init,"aw",@progbits
.nv.global.init:
	.type		_$_str,@object
	.size		_$_str,(.L_0 - _$_str)
_$_str:
        /*0000*/ 	.byte	0x5f, 0x5f, 0x43, 0x55, 0x44, 0x41, 0x5f, 0x46, 0x54, 0x5a, 0x00
.L_0:


//--------------------- .nv.shared.triton_        --------------------------
	.section	.nv.shared.triton_,"aw",@nobits
	.sectionflags	@""
	.align	16
	.zero		1024


//--------------------- .nv.constant0.triton_     --------------------------
	.section	.nv.constant0.triton_,"a",@progbits
	.sectionflags	@""
	.align	4
.nv.constant0.triton_:
	.zero		600
